// auto-generated by cutlass_sweep.gemm — config: {"arch": "sm_100", "cluster_m": 2, "cluster_n": 1, "dtype": "fp16", "dtype_b": "fp16", "layout": "nt", "stages": 0, "tile_k": 64, "tile_m": 128, "tile_n": 128}
#include "cutlass/cutlass.h"
#include "cutlass/gemm/collective/collective_builder.hpp"
#include "cutlass/gemm/device/gemm_universal_adapter.h"
#include "cutlass/gemm/kernel/gemm_universal.hpp"
#include "cutlass/epilogue/collective/collective_builder.hpp"

using ElemA = cutlass::half_t;
using ElemB = cutlass::half_t;
using ElemCD = cutlass::half_t;
using Acc  = float;
using TileShape    = cute::Shape<cute::_128, cute::_128, cute::_64>;
using ClusterShape = cute::Shape<cute::_2, cute::_1, cute::_1>;

using CollectiveEpilogue = typename cutlass::epilogue::collective::CollectiveBuilder<
    cutlass::arch::Sm100, cutlass::arch::OpClassTensorOp,
    TileShape, ClusterShape,
    cutlass::epilogue::collective::EpilogueTileAuto,
    Acc, Acc,
    ElemCD, cutlass::layout::RowMajor, 128 / cutlass::sizeof_bits<ElemCD>::value,
    ElemCD, cutlass::layout::RowMajor, 128 / cutlass::sizeof_bits<ElemCD>::value,
    cutlass::epilogue::collective::EpilogueScheduleAuto
  >::CollectiveOp;

using CollectiveMainloop = typename cutlass::gemm::collective::CollectiveBuilder<
    cutlass::arch::Sm100, cutlass::arch::OpClassTensorOp,
    ElemA, cutlass::layout::RowMajor, 128 / cutlass::sizeof_bits<ElemA>::value,
    ElemB, cutlass::layout::ColumnMajor, 128 / cutlass::sizeof_bits<ElemB>::value,
    Acc,
    TileShape, ClusterShape,
    cutlass::gemm::collective::StageCountAutoCarveout<static_cast<int>(sizeof(typename CollectiveEpilogue::SharedStorage))>,
    cutlass::gemm::collective::KernelScheduleAuto
  >::CollectiveOp;

using GemmKernel = cutlass::gemm::kernel::GemmUniversal<
    cute::Shape<int,int,int,int>,
    CollectiveMainloop,
    CollectiveEpilogue
>;
using Gemm = cutlass::gemm::device::GemmUniversalAdapter<GemmKernel>;

// Force the device kernel symbol into the cubin without needing a host main.
auto* _anchor = &cutlass::device_kernel<GemmKernel>;


// ===== COMPILED SASS (sm_100a) =====

	.target	sm_100a

	.elftype	@"ET_EXEC"


//--------------------- .note.nv.tkinfo           --------------------------
	.section	.note.nv.tkinfo,"",@"SHT_NOTE"
	.sectionflags	@"SHF_NOTE_NV_TKINFO"
	.tkinfo
        /*0018*/ 	.word	0x00000002
        /*0030*/ 	.string	""
        /*0030*/ 	.string	"ptxas"
        /*0030*/ 	.string	"Cuda compilation tools, release 13.0, V13.0.88"
        /*0030*/ 	.string	"Build cuda_13.0.r13.0/compiler.36424714_0"
        /*0030*/ 	.string	"-arch sm_100a -m 64 "



//--------------------- .note.nv.cuinfo           --------------------------
	.section	.note.nv.cuinfo,"",@"SHT_NOTE"
	.sectionflags	@"SHF_NOTE_NV_CUINFO"
        /*0018*/ 	.short	0x0002
        /*001a*/ 	.short	0x0064
        /*001c*/ 	.short	0x0082
	.zero		2


//--------------------- .nv.info                  --------------------------
	.section	.nv.info,"",@"SHT_CUDA_INFO"
	.align	4


	//----- nvinfo : EIATTR_REGCOUNT
	.align		4
        /*0000*/ 	.byte	0x04, 0x2f
        /*0002*/ 	.short	(.L_19 - .L_18)
	.align		4
.L_18:
        /*0004*/ 	.word	index@(_ZN7cutlass13device_kernelINS_4gemm6kernel13GemmUniversalIN4cute5tupleIJiiiiEEENS1_10collective13CollectiveMmaINS1_35MainloopSm100TmaUmmaWarpSpecializedILi13ELi2ELi4ENS5_IJNS4_1CILi2EEENSA_ILi1EEESC_EEEEENS5_IJNSA_ILi128EEESF_NSA_ILi64EEEEEENS_6half_tENS5_IJlSC_lEEESI_SJ_NS4_8TiledMMAINS4_8MMA_AtomIJNS4_26SM100_MMA_F16BF16_2x1SM_SSISI_SI_fLi128ELi128ELNS4_4UMMA5MajorE0ELSO_0ELNSN_7ScaleInE0ELSP_0EEEEEENS4_6LayoutINS5_IJSC_SC_SC_EEENS5_IJNSA_ILi0EEESU_SU_EEEEENS5_IJNS4_10UnderscoreESX_SX_EEEEENS4_18SM100_TMA_2SM_LOADENS4_14ComposedLayoutINS4_7SwizzleILi3ELi4ELi3EEENS4_18smem_ptr_flag_bitsILi16EEENSS_INS5_IJNSA_ILi8EEESG_EEENS5_IJSG_SC_EEEEEEEvNS4_8identityES10_S1A_vS1B_EENS_8epilogue10collective18CollectiveEpilogueINS1D_23Sm100TmaWarpSpecializedILi4ELi2ELi16ELb1ELb0EEEJNS5_IJSG_SF_SG_EEENS5_IJNSS_ISG_SC_EENSS_INS5_IJNSA_ILi16EEESB_EEENS5_IJSC_SG_EEEEEEEESI_SJ_SI_SJ_NS1D_6fusion15FusionCallbacksIS1H_NS1P_17LinearCombinationISI_fSI_fLNS_15FloatRoundStyleE2EEES1I_S1O_JEEENS4_5SM1004TMEM4LOAD26SM100_TMEM_LOAD_32dp32b16xENS4_13SM90_TMA_LOADENS11_INS12_ILi1ELi4ELi3EEES15_NSS_INS5_IJS16_S1K_EEENS5_IJS1K_SC_EEEEEEENS4_39AutoVectorizingCopyWithAssumedAlignmentILi128EEENS4_14SM90_TMA_STOREES24_S26_S26_EEEvvEEEEvNT_6ParamsE)
        /*0008*/ 	.word	0x0000005b


	//----- nvinfo : EIATTR_FRAME_SIZE
	.align		4
.L_19:
        /*000c*/ 	.byte	0x04, 0x11
        /*000e*/ 	.short	(.L_21 - .L_20)
	.align		4
.L_20:
        /*0010*/ 	.word	index@($__internal_2_$__cuda_sm10x_tcgen05_guardrail_trap_unallocated_columns_being_dealloced)
        /*0014*/ 	.word	0x00000000


	//----- nvinfo : EIATTR_FRAME_SIZE
	.align		4
.L_21:
        /*0018*/ 	.byte	0x04, 0x11
        /*001a*/ 	.short	(.L_23 - .L_22)
	.align		4
.L_22:
        /*001c*/ 	.word	index@($__internal_1_$__cuda_sm10x_tcgen05_guardrail_trap_phase_invalid_during_alloc)
        /*0020*/ 	.word	0x00000000


	//----- nvinfo : EIATTR_FRAME_SIZE
	.align		4
.L_23:
        /*0024*/ 	.byte	0x04, 0x11
        /*0026*/ 	.short	(.L_25 - .L_24)
	.align		4
.L_24:
        /*0028*/ 	.word	index@($__internal_0_$__cuda_sm10x_tcgen05_guardrail_trap_col_being_dealloced_not_returned_by_alloc)
        /*002c*/ 	.word	0x00000000


	//----- nvinfo : EIATTR_FRAME_SIZE
	.align		4
.L_25:
        /*0030*/ 	.byte	0x04, 0x11
        /*0032*/ 	.short	(.L_27 - .L_26)
	.align		4
.L_26:
        /*0034*/ 	.word	index@(_ZN7cutlass13device_kernelINS_4gemm6kernel13GemmUniversalIN4cute5tupleIJiiiiEEENS1_10collective13CollectiveMmaINS1_35MainloopSm100TmaUmmaWarpSpecializedILi13ELi2ELi4ENS5_IJNS4_1CILi2EEENSA_ILi1EEESC_EEEEENS5_IJNSA_ILi128EEESF_NSA_ILi64EEEEEENS_6half_tENS5_IJlSC_lEEESI_SJ_NS4_8TiledMMAINS4_8MMA_AtomIJNS4_26SM100_MMA_F16BF16_2x1SM_SSISI_SI_fLi128ELi128ELNS4_4UMMA5MajorE0ELSO_0ELNSN_7ScaleInE0ELSP_0EEEEEENS4_6LayoutINS5_IJSC_SC_SC_EEENS5_IJNSA_ILi0EEESU_SU_EEEEENS5_IJNS4_10UnderscoreESX_SX_EEEEENS4_18SM100_TMA_2SM_LOADENS4_14ComposedLayoutINS4_7SwizzleILi3ELi4ELi3EEENS4_18smem_ptr_flag_bitsILi16EEENSS_INS5_IJNSA_ILi8EEESG_EEENS5_IJSG_SC_EEEEEEEvNS4_8identityES10_S1A_vS1B_EENS_8epilogue10collective18CollectiveEpilogueINS1D_23Sm100TmaWarpSpecializedILi4ELi2ELi16ELb1ELb0EEEJNS5_IJSG_SF_SG_EEENS5_IJNSS_ISG_SC_EENSS_INS5_IJNSA_ILi16EEESB_EEENS5_IJSC_SG_EEEEEEEESI_SJ_SI_SJ_NS1D_6fusion15FusionCallbacksIS1H_NS1P_17LinearCombinationISI_fSI_fLNS_15FloatRoundStyleE2EEES1I_S1O_JEEENS4_5SM1004TMEM4LOAD26SM100_TMEM_LOAD_32dp32b16xENS4_13SM90_TMA_LOADENS11_INS12_ILi1ELi4ELi3EEES15_NSS_INS5_IJS16_S1K_EEENS5_IJS1K_SC_EEEEEEENS4_39AutoVectorizingCopyWithAssumedAlignmentILi128EEENS4_14SM90_TMA_STOREES24_S26_S26_EEEvvEEEEvNT_6ParamsE)
        /*0038*/ 	.word	0x00000000


	//----- nvinfo : EIATTR_MIN_STACK_SIZE
	.align		4
.L_27:
        /*003c*/ 	.byte	0x04, 0x12
        /*003e*/ 	.short	(.L_29 - .L_28)
	.align		4
.L_28:
        /*0040*/ 	.word	index@(_ZN7cutlass13device_kernelINS_4gemm6kernel13GemmUniversalIN4cute5tupleIJiiiiEEENS1_10collective13CollectiveMmaINS1_35MainloopSm100TmaUmmaWarpSpecializedILi13ELi2ELi4ENS5_IJNS4_1CILi2EEENSA_ILi1EEESC_EEEEENS5_IJNSA_ILi128EEESF_NSA_ILi64EEEEEENS_6half_tENS5_IJlSC_lEEESI_SJ_NS4_8TiledMMAINS4_8MMA_AtomIJNS4_26SM100_MMA_F16BF16_2x1SM_SSISI_SI_fLi128ELi128ELNS4_4UMMA5MajorE0ELSO_0ELNSN_7ScaleInE0ELSP_0EEEEEENS4_6LayoutINS5_IJSC_SC_SC_EEENS5_IJNSA_ILi0EEESU_SU_EEEEENS5_IJNS4_10UnderscoreESX_SX_EEEEENS4_18SM100_TMA_2SM_LOADENS4_14ComposedLayoutINS4_7SwizzleILi3ELi4ELi3EEENS4_18smem_ptr_flag_bitsILi16EEENSS_INS5_IJNSA_ILi8EEESG_EEENS5_IJSG_SC_EEEEEEEvNS4_8identityES10_S1A_vS1B_EENS_8epilogue10collective18CollectiveEpilogueINS1D_23Sm100TmaWarpSpecializedILi4ELi2ELi16ELb1ELb0EEEJNS5_IJSG_SF_SG_EEENS5_IJNSS_ISG_SC_EENSS_INS5_IJNSA_ILi16EEESB_EEENS5_IJSC_SG_EEEEEEEESI_SJ_SI_SJ_NS1D_6fusion15FusionCallbacksIS1H_NS1P_17LinearCombinationISI_fSI_fLNS_15FloatRoundStyleE2EEES1I_S1O_JEEENS4_5SM1004TMEM4LOAD26SM100_TMEM_LOAD_32dp32b16xENS4_13SM90_TMA_LOADENS11_INS12_ILi1ELi4ELi3EEES15_NSS_INS5_IJS16_S1K_EEENS5_IJS1K_SC_EEEEEEENS4_39AutoVectorizingCopyWithAssumedAlignmentILi128EEENS4_14SM90_TMA_STOREES24_S26_S26_EEEvvEEEEvNT_6ParamsE)
        /*0044*/ 	.word	0x00000000
.L_29:


//--------------------- .nv.compat                --------------------------
	.section	.nv.compat,"",@"SHT_CUDA_COMPAT_INFO"
	.align	4
        /*0000*/ 	.byte	0x02, 0x09, 0x01, 0x00, 0x02, 0x02, 0x02, 0x00, 0x02, 0x05, 0x05, 0x00, 0x03, 0x07, 0x01, 0x01
        /*0010*/ 	.byte	0x02, 0x03, 0x01, 0x00, 0x02, 0x06, 0x01, 0x00, 0x04, 0x0b, 0x08, 0x00, 0x09, 0x00, 0x00, 0x00
        /*0020*/ 	.byte	0x00, 0x00, 0x00, 0x00


//--------------------- .nv.info._ZN7cutlass13device_kernelINS_4gemm6kernel13GemmUniversalIN4cute5tupleIJiiiiEEENS1_10collective13CollectiveMmaINS1_35MainloopSm100TmaUmmaWarpSpecializedILi13ELi2ELi4ENS5_IJNS4_1CILi2EEENSA_ILi1EEESC_EEEEENS5_IJNSA_ILi128EEESF_NSA_ILi64EEEEEENS_6half_tENS5_IJlSC_lEEESI_SJ_NS4_8TiledMMAINS4_8MMA_AtomIJNS4_26SM100_MMA_F16BF16_2x1SM_SSISI_SI_fLi128ELi128ELNS4_4UMMA5MajorE0ELSO_0ELNSN_7ScaleInE0ELSP_0EEEEEENS4_6LayoutINS5_IJSC_SC_SC_EEENS5_IJNSA_ILi0EEESU_SU_EEEEENS5_IJNS4_10UnderscoreESX_SX_EEEEENS4_18SM100_TMA_2SM_LOADENS4_14ComposedLayoutINS4_7SwizzleILi3ELi4ELi3EEENS4_18smem_ptr_flag_bitsILi16EEENSS_INS5_IJNSA_ILi8EEESG_EEENS5_IJSG_SC_EEEEEEEvNS4_8identityES10_S1A_vS1B_EENS_8epilogue10collective18CollectiveEpilogueINS1D_23Sm100TmaWarpSpecializedILi4ELi2ELi16ELb1ELb0EEEJNS5_IJSG_SF_SG_EEENS5_IJNSS_ISG_SC_EENSS_INS5_IJNSA_ILi16EEESB_EEENS5_IJSC_SG_EEEEEEEESI_SJ_SI_SJ_NS1D_6fusion15FusionCallbacksIS1H_NS1P_17LinearCombinationISI_fSI_fLNS_15FloatRoundStyleE2EEES1I_S1O_JEEENS4_5SM1004TMEM4LOAD26SM100_TMEM_LOAD_32dp32b16xENS4_13SM90_TMA_LOADENS11_INS12_ILi1ELi4ELi3EEES15_NSS_INS5_IJS16_S1K_EEENS5_IJS1K_SC_EEEEEEENS4_39AutoVectorizingCopyWithAssumedAlignmentILi128EEENS4_14SM90_TMA_STOREES24_S26_S26_EEEvvEEEEvNT_6ParamsE --------------------------
	.section	.nv.info._ZN7cutlass13device_kernelINS_4gemm6kernel13GemmUniversalIN4cute5tupleIJiiiiEEENS1_10collective13CollectiveMmaINS1_35MainloopSm100TmaUmmaWarpSpecializedILi13ELi2ELi4ENS5_IJNS4_1CILi2EEENSA_ILi1EEESC_EEEEENS5_IJNSA_ILi128EEESF_NSA_ILi64EEEEEENS_6half_tENS5_IJlSC_lEEESI_SJ_NS4_8TiledMMAINS4_8MMA_AtomIJNS4_26SM100_MMA_F16BF16_2x1SM_SSISI_SI_fLi128ELi128ELNS4_4UMMA5MajorE0ELSO_0ELNSN_7ScaleInE0ELSP_0EEEEEENS4_6LayoutINS5_IJSC_SC_SC_EEENS5_IJNSA_ILi0EEESU_SU_EEEEENS5_IJNS4_10UnderscoreESX_SX_EEEEENS4_18SM100_TMA_2SM_LOADENS4_14ComposedLayoutINS4_7SwizzleILi3ELi4ELi3EEENS4_18smem_ptr_flag_bitsILi16EEENSS_INS5_IJNSA_ILi8EEESG_EEENS5_IJSG_SC_EEEEEEEvNS4_8identityES10_S1A_vS1B_EENS_8epilogue10collective18CollectiveEpilogueINS1D_23Sm100TmaWarpSpecializedILi4ELi2ELi16ELb1ELb0EEEJNS5_IJSG_SF_SG_EEENS5_IJNSS_ISG_SC_EENSS_INS5_IJNSA_ILi16EEESB_EEENS5_IJSC_SG_EEEEEEEESI_SJ_SI_SJ_NS1D_6fusion15FusionCallbacksIS1H_NS1P_17LinearCombinationISI_fSI_fLNS_15FloatRoundStyleE2EEES1I_S1O_JEEENS4_5SM1004TMEM4LOAD26SM100_TMEM_LOAD_32dp32b16xENS4_13SM90_TMA_LOADENS11_INS12_ILi1ELi4ELi3EEES15_NSS_INS5_IJS16_S1K_EEENS5_IJS1K_SC_EEEEEEENS4_39AutoVectorizingCopyWithAssumedAlignmentILi128EEENS4_14SM90_TMA_STOREES24_S26_S26_EEEvvEEEEvNT_6ParamsE,"",@"SHT_CUDA_INFO"
	.sectionflags	@""
	.align	4


	//----- nvinfo : EIATTR_CUDA_API_VERSION
	.align		4
        /*0000*/ 	.byte	0x04, 0x37
        /*0002*/ 	.short	(.L_31 - .L_30)
.L_30:
        /*0004*/ 	.word	0x00000082


	//----- nvinfo : EIATTR_KPARAM_INFO
	.align		4
.L_31:
        /*0008*/ 	.byte	0x04, 0x17
        /*000a*/ 	.short	(.L_33 - .L_32)
.L_32:
        /*000c*/ 	.word	0x00000000
        /*0010*/ 	.short	0x0000
        /*0012*/ 	.short	0x0000
        /*0014*/ 	.byte	0x00, 0xf0, 0x01, 0x20


	//----- nvinfo : EIATTR_AT_ENTRY_FRAGMENTS
	.align		4
.L_33:
        /*0018*/ 	.byte	0x04, 0x4f
        /*001a*/ 	.short	(.L_35 - .L_34)


	//   ....[0]....
.L_34:
        /*001c*/ 	.word	0x00000007


	//----- nvinfo : EIATTR_RESERVED_SMEM_USED
	.align		4
.L_35:
        /*0020*/ 	.byte	0x01, 0x41
	.zero		2


	//----- nvinfo : EIATTR_SPARSE_MMA_MASK
	.align		4
        /*0024*/ 	.byte	0x03, 0x50
        /*0026*/ 	.short	0x0000


	//----- nvinfo : EIATTR_TCGEN05_2CTA_USED
	.align		4
        /*0028*/ 	.byte	0x01, 0x52
	.zero		2


	//----- nvinfo : EIATTR_MAXREG_COUNT
	.align		4
        /*002c*/ 	.byte	0x03, 0x1b
        /*002e*/ 	.short	0x00ff


	//----- nvinfo : EIATTR_NUM_BARRIERS
	.align		4
        /*0030*/ 	.byte	0x02, 0x4c
        /*0032*/ 	.byte	0x07
	.zero		1


	//----- nvinfo : EIATTR_EXTERNS
	.align		4
        /*0034*/ 	.byte	0x04, 0x0f
        /*0036*/ 	.short	(.L_37 - .L_36)


	//   ....[0]....
	.align		4
.L_36:
        /*0038*/ 	.word	index@(__assertfail)


	//----- nvinfo : EIATTR_MERCURY_ISA_VERSION
	.align		4
.L_37:
        /*003c*/ 	.byte	0x03, 0x5f
        /*003e*/ 	.short	0x0101


	//----- nvinfo : EIATTR_INT_WARP_WIDE_INSTR_OFFSETS
	.align		4
        /*0040*/ 	.byte	0x04, 0x31
        /*0042*/ 	.short	(.L_39 - .L_38)


	//   ....[0]....
.L_38:
        /*0044*/ 	.word	0x00000e60


	//   ....[1]....
        /*0048*/ 	.word	0x00000f00


	//   ....[2]....
        /*004c*/ 	.word	0x00002230


	//   ....[3]....
        /*0050*/ 	.word	0x00004620


	//   ....[4]....
        /*0054*/ 	.word	0x00004640


	//   ....[5]....
        /*0058*/ 	.word	0x00004670


	//   ....[6]....
        /*005c*/ 	.word	0x00004fb0


	//   ....[7]....
        /*0060*/ 	.word	0x00004fd0


	//   ....[8]....
        /*0064*/ 	.word	0x000050c0


	//   ....[9]....
        /*0068*/ 	.word	0x00005180


	//   ....[10]....
        /*006c*/ 	.word	0x000051a0


	//   ....[11]....
        /*0070*/ 	.word	0x00005290


	//   ....[12]....
        /*0074*/ 	.word	0x00005360


	//   ....[13]....
        /*0078*/ 	.word	0x00005380


	//   ....[14]....
        /*007c*/ 	.word	0x000054b0


	//   ....[15]....
        /*0080*/ 	.word	0x00005630


	//   ....[16]....
        /*0084*/ 	.word	0x00005640


	//   ....[17]....
        /*0088*/ 	.word	0x000057d0


	//----- nvinfo : EIATTR_COOP_GROUP_MASK_REGIDS
	.align		4
.L_39:
        /*008c*/ 	.byte	0x04, 0x29
        /*008e*/ 	.short	(.L_41 - .L_40)


	//   ....[0]....
.L_40:
        /*0090*/ 	.word	0xffffffff


	//   ....[1]....
        /*0094*/ 	.word	0xffffffff


	//   ....[2]....
        /*0098*/ 	.word	0xffffffff


	//   ....[3]....
        /*009c*/ 	.word	0xffffffff


	//   ....[4]....
        /*00a0*/ 	.word	0xffffffff


	//   ....[5]....
        /*00a4*/ 	.word	0xffffffff


	//   ....[6]....
        /*00a8*/ 	.word	0xffffffff


	//   ....[7]....
        /*00ac*/ 	.word	0xffffffff


	//   ....[8]....
        /*00b0*/ 	.word	0xffffffff


	//   ....[9]....
        /*00b4*/ 	.word	0xffffffff


	//   ....[10]....
        /*00b8*/ 	.word	0xffffffff


	//   ....[11]....
        /*00bc*/ 	.word	0xffffffff


	//   ....[12]....
        /*00c0*/ 	.word	0xffffffff


	//   ....[13]....
        /*00c4*/ 	.word	0xffffffff


	//----- nvinfo : EIATTR_COOP_GROUP_INSTR_OFFSETS
	.align		4
.L_41:
        /*00c8*/ 	.byte	0x04, 0x28
        /*00ca*/ 	.short	(.L_43 - .L_42)


	//   ....[0]....
.L_42:
        /*00cc*/ 	.word	0x000000c0


	//   ....[1]....
        /*00d0*/ 	.word	0x00000500


	//   ....[2]....
        /*00d4*/ 	.word	0x000007d0


	//   ....[3]....
        /*00d8*/ 	.word	0x00000960


	//   ....[4]....
        /*00dc*/ 	.word	0x00000a50


	//   ....[5]....
        /*00e0*/ 	.word	0x00000bb0


	//   ....[6]....
        /*00e4*/ 	.word	0x00000d40


	//   ....[7]....
        /*00e8*/ 	.word	0x00000f80


	//   ....[8]....
        /*00ec*/ 	.word	0x00002110


	//   ....[9]....
        /*00f0*/ 	.word	0x00003400


	//   ....[10]....
        /*00f4*/ 	.word	0x000038d0


	//   ....[11]....
        /*00f8*/ 	.word	0x00003900


	//   ....[12]....
        /*00fc*/ 	.word	0x00004520


	//   ....[13]....
        /*0100*/ 	.word	0x00004730


	//----- nvinfo : EIATTR_VRC_CTA_INIT_COUNT
	.align		4
.L_43:
        /*0104*/ 	.byte	0x02, 0x4a
        /*0106*/ 	.byte	0x80
	.zero		1


	//----- nvinfo : EIATTR_SYSCALL_OFFSETS
	.align		4
        /*0108*/ 	.byte	0x04, 0x46
        /*010a*/ 	.short	(.L_45 - .L_44)


	//   ....[0]....
.L_44:
        /*010c*/ 	.word	0x00006290


	//   ....[1]....
        /*0110*/ 	.word	0x00006380


	//   ....[2]....
        /*0114*/ 	.word	0x00006ac0


	//   ....[3]....
        /*0118*/ 	.word	0x000073e0


	//   ....[4]....
        /*011c*/ 	.word	0x00007ca0


	//   ....[5]....
        /*0120*/ 	.word	0x00008560


	//----- nvinfo : EIATTR_MBARRIER_INSTR_OFFSETS
	.align		4
.L_45:
        /*0124*/ 	.byte	0x04, 0x39
        /*0126*/ 	.short	(.L_47 - .L_46)


	//   ....[0]....
.L_46:
        /*0128*/ 	.word	0x00000610
        /*012c*/ 	.word	0x000000ff
        /*0130*/ 	.word	0x00000000
        /*0134*/ 	.short	0x0100
        /*0136*/ 	.byte	0x08
	.zero		1


	//   ....[1]....
        /*0138*/ 	.word	0x00000620
        /*013c*/ 	.word	0x000000ff
        /*0140*/ 	.word	0x00000068
        /*0144*/ 	.short	0x0100
        /*0146*/ 	.byte	0x08
	.zero		1


	//   ....[2]....
        /*0148*/ 	.word	0x00000630
        /*014c*/ 	.word	0x000000ff
        /*0150*/ 	.word	0x00000008
        /*0154*/ 	.short	0x0100
        /*0156*/ 	.byte	0x08
	.zero		1


	//   ....[3]....
        /*0158*/ 	.word	0x00000640
        /*015c*/ 	.word	0x000000ff
        /*0160*/ 	.word	0x00000070
        /*0164*/ 	.short	0x0100
        /*0166*/ 	.byte	0x08
	.zero		1


	//   ....[4]....
        /*0168*/ 	.word	0x00000650
        /*016c*/ 	.word	0x000000ff
        /*0170*/ 	.word	0x00000010
        /*0174*/ 	.short	0x0100
        /*0176*/ 	.byte	0x08
	.zero		1


	//   ....[5]....
        /*0178*/ 	.word	0x00000660
        /*017c*/ 	.word	0x000000ff
        /*0180*/ 	.word	0x00000078
        /*0184*/ 	.short	0x0100
        /*0186*/ 	.byte	0x08
	.zero		1


	//   ....[6]....
        /*0188*/ 	.word	0x00000670
        /*018c*/ 	.word	0x000000ff
        /*0190*/ 	.word	0x00000018
        /*0194*/ 	.short	0x0100
        /*0196*/ 	.byte	0x08
	.zero		1


	//   ....[7]....
        /*0198*/ 	.word	0x00000680
        /*019c*/ 	.word	0x000000ff
        /*01a0*/ 	.word	0x00000080
        /*01a4*/ 	.short	0x0100
        /*01a6*/ 	.byte	0x08
	.zero		1


	//   ....[8]....
        /*01a8*/ 	.word	0x00000690
        /*01ac*/ 	.word	0x000000ff
        /*01b0*/ 	.word	0x00000020
        /*01b4*/ 	.short	0x0100
        /*01b6*/ 	.byte	0x08
	.zero		1


	//   ....[9]....
        /*01b8*/ 	.word	0x000006a0
        /*01bc*/ 	.word	0x000000ff
        /*01c0*/ 	.word	0x00000088
        /*01c4*/ 	.short	0x0100
        /*01c6*/ 	.byte	0x08
	.zero		1


	//   ....[10]....
        /*01c8*/ 	.word	0x000006b0
        /*01cc*/ 	.word	0x000000ff
        /*01d0*/ 	.word	0x00000028
        /*01d4*/ 	.short	0x0100
        /*01d6*/ 	.byte	0x08
	.zero		1


	//   ....[11]....
        /*01d8*/ 	.word	0x000006c0
        /*01dc*/ 	.word	0x000000ff
        /*01e0*/ 	.word	0x00000090
        /*01e4*/ 	.short	0x0100
        /*01e6*/ 	.byte	0x08
	.zero		1


	//   ....[12]....
        /*01e8*/ 	.word	0x000006d0
        /*01ec*/ 	.word	0x000000ff
        /*01f0*/ 	.word	0x00000030
        /*01f4*/ 	.short	0x0100
        /*01f6*/ 	.byte	0x08
	.zero		1


	//   ....[13]....
        /*01f8*/ 	.word	0x000006e0
        /*01fc*/ 	.word	0x000000ff
        /*0200*/ 	.word	0x00000098
        /*0204*/ 	.short	0x0100
        /*0206*/ 	.byte	0x08
	.zero		1


	//   ....[14]....
        /*0208*/ 	.word	0x000006f0
        /*020c*/ 	.word	0x000000ff
        /*0210*/ 	.word	0x00000038
        /*0214*/ 	.short	0x0100
        /*0216*/ 	.byte	0x08
	.zero		1


	//   ....[15]....
        /*0218*/ 	.word	0x00000700
        /*021c*/ 	.word	0x000000ff
        /*0220*/ 	.word	0x000000a0
        /*0224*/ 	.short	0x0100
        /*0226*/ 	.byte	0x08
	.zero		1


	//   ....[16]....
        /*0228*/ 	.word	0x00000710
        /*022c*/ 	.word	0x000000ff
        /*0230*/ 	.word	0x00000040
        /*0234*/ 	.short	0x0100
        /*0236*/ 	.byte	0x08
	.zero		1


	//   ....[17]....
        /*0238*/ 	.word	0x00000720
        /*023c*/ 	.word	0x000000ff
        /*0240*/ 	.word	0x000000a8
        /*0244*/ 	.short	0x0100
        /*0246*/ 	.byte	0x08
	.zero		1


	//   ....[18]....
        /*0248*/ 	.word	0x00000730
        /*024c*/ 	.word	0x000000ff
        /*0250*/ 	.word	0x00000048
        /*0254*/ 	.short	0x0100
        /*0256*/ 	.byte	0x08
	.zero		1


	//   ....[19]....
        /*0258*/ 	.word	0x00000740
        /*025c*/ 	.word	0x000000ff
        /*0260*/ 	.word	0x000000b0
        /*0264*/ 	.short	0x0100
        /*0266*/ 	.byte	0x08
	.zero		1


	//   ....[20]....
        /*0268*/ 	.word	0x00000750
        /*026c*/ 	.word	0x000000ff
        /*0270*/ 	.word	0x00000050
        /*0274*/ 	.short	0x0100
        /*0276*/ 	.byte	0x08
	.zero		1


	//   ....[21]....
        /*0278*/ 	.word	0x00000760
        /*027c*/ 	.word	0x000000ff
        /*0280*/ 	.word	0x000000b8
        /*0284*/ 	.short	0x0100
        /*0286*/ 	.byte	0x08
	.zero		1


	//   ....[22]....
        /*0288*/ 	.word	0x00000770
        /*028c*/ 	.word	0x000000ff
        /*0290*/ 	.word	0x00000058
        /*0294*/ 	.short	0x0100
        /*0296*/ 	.byte	0x08
	.zero		1


	//   ....[23]....
        /*0298*/ 	.word	0x00000780
        /*029c*/ 	.word	0x000000ff
        /*02a0*/ 	.word	0x000000c0
        /*02a4*/ 	.short	0x0100
        /*02a6*/ 	.byte	0x08
	.zero		1


	//   ....[24]....
        /*02a8*/ 	.word	0x00000790
        /*02ac*/ 	.word	0x000000ff
        /*02b0*/ 	.word	0x00000060
        /*02b4*/ 	.short	0x0100
        /*02b6*/ 	.byte	0x08
	.zero		1


	//   ....[25]....
        /*02b8*/ 	.word	0x000007a0
        /*02bc*/ 	.word	0x000000ff
        /*02c0*/ 	.word	0x000000c8
        /*02c4*/ 	.short	0x0100
        /*02c6*/ 	.byte	0x08
	.zero		1


	//   ....[26]....
        /*02c8*/ 	.word	0x000008d0
        /*02cc*/ 	.word	0x000000ff
        /*02d0*/ 	.word	0x000000d0
        /*02d4*/ 	.short	0x0100
        /*02d6*/ 	.byte	0x09
	.zero		1


	//   ....[27]....
        /*02d8*/ 	.word	0x000008e0
        /*02dc*/ 	.word	0x000000ff
        /*02e0*/ 	.word	0x000000f0
        /*02e4*/ 	.short	0x0100
        /*02e6*/ 	.byte	0x09
	.zero		1


	//   ....[28]....
        /*02e8*/ 	.word	0x000008f0
        /*02ec*/ 	.word	0x000000ff
        /*02f0*/ 	.word	0x000000d8
        /*02f4*/ 	.short	0x0100
        /*02f6*/ 	.byte	0x09
	.zero		1


	//   ....[29]....
        /*02f8*/ 	.word	0x00000900
        /*02fc*/ 	.word	0x000000ff
        /*0300*/ 	.word	0x000000f8
        /*0304*/ 	.short	0x0100
        /*0306*/ 	.byte	0x09
	.zero		1


	//   ....[30]....
        /*0308*/ 	.word	0x00000910
        /*030c*/ 	.word	0x000000ff
        /*0310*/ 	.word	0x000000e0
        /*0314*/ 	.short	0x0100
        /*0316*/ 	.byte	0x09
	.zero		1


	//   ....[31]....
        /*0318*/ 	.word	0x00000920
        /*031c*/ 	.word	0x000000ff
        /*0320*/ 	.word	0x00000100
        /*0324*/ 	.short	0x0100
        /*0326*/ 	.byte	0x09
	.zero		1


	//   ....[32]....
        /*0328*/ 	.word	0x00000930
        /*032c*/ 	.word	0x000000ff
        /*0330*/ 	.word	0x000000e8
        /*0334*/ 	.short	0x0100
        /*0336*/ 	.byte	0x09
	.zero		1


	//   ....[33]....
        /*0338*/ 	.word	0x00000940
        /*033c*/ 	.word	0x000000ff
        /*0340*/ 	.word	0x00000108
        /*0344*/ 	.short	0x0100
        /*0346*/ 	.byte	0x09
	.zero		1


	//   ....[34]....
        /*0348*/ 	.word	0x00000a20
        /*034c*/ 	.word	0x000000ff
        /*0350*/ 	.word	0x00000110
        /*0354*/ 	.short	0x0100
        /*0356*/ 	.byte	0x08
	.zero		1


	//   ....[35]....
        /*0358*/ 	.word	0x00000a30
        /*035c*/ 	.word	0x000000ff
        /*0360*/ 	.word	0x00000118
        /*0364*/ 	.short	0x0100
        /*0366*/ 	.byte	0x08
	.zero		1


	//   ....[36]....
        /*0368*/ 	.word	0x00000b60
        /*036c*/ 	.word	0x000000ff
        /*0370*/ 	.word	0x00000120
        /*0374*/ 	.short	0x0100
        /*0376*/ 	.byte	0x08
	.zero		1


	//   ....[37]....
        /*0378*/ 	.word	0x00000b70
        /*037c*/ 	.word	0x000000ff
        /*0380*/ 	.word	0x00000130
        /*0384*/ 	.short	0x0100
        /*0386*/ 	.byte	0x08
	.zero		1


	//   ....[38]....
        /*0388*/ 	.word	0x00000b80
        /*038c*/ 	.word	0x000000ff
        /*0390*/ 	.word	0x00000128
        /*0394*/ 	.short	0x0100
        /*0396*/ 	.byte	0x08
	.zero		1


	//   ....[39]....
        /*0398*/ 	.word	0x00000b90
        /*039c*/ 	.word	0x000000ff
        /*03a0*/ 	.word	0x00000138
        /*03a4*/ 	.short	0x0100
        /*03a6*/ 	.byte	0x08
	.zero		1


	//   ....[40]....
        /*03a8*/ 	.word	0x00000cb0
        /*03ac*/ 	.word	0x000000ff
        /*03b0*/ 	.word	0x00000140
        /*03b4*/ 	.short	0x0100
        /*03b6*/ 	.byte	0x09
	.zero		1


	//   ....[41]....
        /*03b8*/ 	.word	0x00000cc0
        /*03bc*/ 	.word	0x000000ff
        /*03c0*/ 	.word	0x00000160
        /*03c4*/ 	.short	0x0100
        /*03c6*/ 	.byte	0x09
	.zero		1


	//   ....[42]....
        /*03c8*/ 	.word	0x00000cd0
        /*03cc*/ 	.word	0x000000ff
        /*03d0*/ 	.word	0x00000148
        /*03d4*/ 	.short	0x0100
        /*03d6*/ 	.byte	0x09
	.zero		1


	//   ....[43]....
        /*03d8*/ 	.word	0x00000ce0
        /*03dc*/ 	.word	0x000000ff
        /*03e0*/ 	.word	0x00000168
        /*03e4*/ 	.short	0x0100
        /*03e6*/ 	.byte	0x09
	.zero		1


	//   ....[44]....
        /*03e8*/ 	.word	0x00000cf0
        /*03ec*/ 	.word	0x000000ff
        /*03f0*/ 	.word	0x00000150
        /*03f4*/ 	.short	0x0100
        /*03f6*/ 	.byte	0x09
	.zero		1


	//   ....[45]....
        /*03f8*/ 	.word	0x00000d00
        /*03fc*/ 	.word	0x000000ff
        /*0400*/ 	.word	0x00000170
        /*0404*/ 	.short	0x0100
        /*0406*/ 	.byte	0x09
	.zero		1


	//   ....[46]....
        /*0408*/ 	.word	0x00000d10
        /*040c*/ 	.word	0x000000ff
        /*0410*/ 	.word	0x00000158
        /*0414*/ 	.short	0x0100
        /*0416*/ 	.byte	0x09
	.zero		1


	//   ....[47]....
        /*0418*/ 	.word	0x00000d20
        /*041c*/ 	.word	0x000000ff
        /*0420*/ 	.word	0x00000178
        /*0424*/ 	.short	0x0100
        /*0426*/ 	.byte	0x09
	.zero		1


	//   ....[48]....
        /*0428*/ 	.word	0x00000e10
        /*042c*/ 	.word	0x000000ff
        /*0430*/ 	.word	0x00000180
        /*0434*/ 	.short	0x0100
        /*0436*/ 	.byte	0x08
	.zero		1


	//   ....[49]....
        /*0438*/ 	.word	0x00000e20
        /*043c*/ 	.word	0x000000ff
        /*0440*/ 	.word	0x00000190
        /*0444*/ 	.short	0x0100
        /*0446*/ 	.byte	0x08
	.zero		1


	//   ....[50]....
        /*0448*/ 	.word	0x00000e30
        /*044c*/ 	.word	0x000000ff
        /*0450*/ 	.word	0x00000188
        /*0454*/ 	.short	0x0100
        /*0456*/ 	.byte	0x08
	.zero		1


	//   ....[51]....
        /*0458*/ 	.word	0x00000e40
        /*045c*/ 	.word	0x000000ff
        /*0460*/ 	.word	0x00000198
        /*0464*/ 	.short	0x0100
        /*0466*/ 	.byte	0x08
	.zero		1


	//   ....[52]....
        /*0468*/ 	.word	0x00000f30
        /*046c*/ 	.word	0x000000ff
        /*0470*/ 	.word	0x000001a0
        /*0474*/ 	.short	0x0100
        /*0476*/ 	.byte	0x07
	.zero		1


	//   ....[53]....
        /*0478*/ 	.word	0x00001940
        /*047c*/ 	.word	0x00000003
        /*0480*/ 	.word	0x00000190
        /*0484*/ 	.short	0x010a
        /*0486*/ 	.byte	0xff
	.zero		1


	//   ....[54]....
        /*0488*/ 	.word	0x00001970
        /*048c*/ 	.word	0x00000003
        /*0490*/ 	.word	0x00000180
        /*0494*/ 	.short	0x0101
        /*0496*/ 	.byte	0xff
	.zero		1


	//   ....[55]....
        /*0498*/ 	.word	0x00001a70
        /*049c*/ 	.word	0x000000ff
        /*04a0*/ 	.word	0x00000068
        /*04a4*/ 	.short	0x010a
        /*04a6*/ 	.byte	0x08
	.zero		1


	//   ....[56]....
        /*04a8*/ 	.word	0x00001b30
        /*04ac*/ 	.word	0x000000ff
        /*04b0*/ 	.word	0x00000068
        /*04b4*/ 	.short	0x010a
        /*04b6*/ 	.byte	0x21
	.zero		1


	//   ....[57]....
        /*04b8*/ 	.word	0x00001cf0
        /*04bc*/ 	.word	0x000000ff
        /*04c0*/ 	.word	0x00000068
        /*04c4*/ 	.short	0x010a
        /*04c6*/ 	.byte	0x08
	.zero		1


	//   ....[58]....
        /*04c8*/ 	.word	0x00001dd0
        /*04cc*/ 	.word	0x000000ff
        /*04d0*/ 	.word	0x00000118
        /*04d4*/ 	.short	0x0101
        /*04d6*/ 	.byte	0x06
	.zero		1


	//   ....[59]....
        /*04d8*/ 	.word	0x00001df0
        /*04dc*/ 	.word	0x000000ff
        /*04e0*/ 	.word	0x00000068
        /*04e4*/ 	.short	0x010a
        /*04e6*/ 	.byte	0x08
	.zero		1


	//   ....[60]....
        /*04e8*/ 	.word	0x00001e70
        /*04ec*/ 	.word	0x000000ff
        /*04f0*/ 	.word	0x00000068
        /*04f4*/ 	.short	0x010a
        /*04f6*/ 	.byte	0x11
	.zero		1


	//   ....[61]....
        /*04f8*/ 	.word	0x00002000
        /*04fc*/ 	.word	0x000000ff
        /*0500*/ 	.word	0x00000068
        /*0504*/ 	.short	0x010a
        /*0506*/ 	.byte	0x08
	.zero		1


	//   ....[62]....
        /*0508*/ 	.word	0x00002140
        /*050c*/ 	.word	0x00000002
        /*0510*/ 	.word	0x00000120
        /*0514*/ 	.short	0x010a
        /*0516*/ 	.byte	0xff
	.zero		1


	//   ....[63]....
        /*0518*/ 	.word	0x00002200
        /*051c*/ 	.word	0x00000002
        /*0520*/ 	.word	0x00000000
        /*0524*/ 	.short	0x0101
        /*0526*/ 	.byte	0xff
	.zero		1


	//   ....[64]....
        /*0528*/ 	.word	0x00002760
        /*052c*/ 	.word	0x000000ff
        /*0530*/ 	.word	0x00000000
        /*0534*/ 	.short	0x010a
        /*0536*/ 	.byte	0x04
	.zero		1


	//   ....[65]....
        /*0538*/ 	.word	0x000027f0
        /*053c*/ 	.word	0x000000ff
        /*0540*/ 	.word	0x00000000
        /*0544*/ 	.short	0x010a
        /*0546*/ 	.byte	0x04
	.zero		1


	//   ....[66]....
        /*0548*/ 	.word	0x00002880
        /*054c*/ 	.word	0x000000ff
        /*0550*/ 	.word	0x00000000
        /*0554*/ 	.short	0x010a
        /*0556*/ 	.byte	0x04
	.zero		1


	//   ....[67]....
        /*0558*/ 	.word	0x00002910
        /*055c*/ 	.word	0x000000ff
        /*0560*/ 	.word	0x00000000
        /*0564*/ 	.short	0x010a
        /*0566*/ 	.byte	0x04
	.zero		1


	//   ....[68]....
        /*0568*/ 	.word	0x000029a0
        /*056c*/ 	.word	0x000000ff
        /*0570*/ 	.word	0x00000000
        /*0574*/ 	.short	0x010a
        /*0576*/ 	.byte	0x04
	.zero		1


	//   ....[69]....
        /*0578*/ 	.word	0x00002a30
        /*057c*/ 	.word	0x000000ff
        /*0580*/ 	.word	0x00000000
        /*0584*/ 	.short	0x010a
        /*0586*/ 	.byte	0x04
	.zero		1


	//   ....[70]....
        /*0588*/ 	.word	0x00002ac0
        /*058c*/ 	.word	0x000000ff
        /*0590*/ 	.word	0x00000000
        /*0594*/ 	.short	0x010a
        /*0596*/ 	.byte	0x04
	.zero		1


	//   ....[71]....
        /*0598*/ 	.word	0x00002b50
        /*059c*/ 	.word	0x000000ff
        /*05a0*/ 	.word	0x00000000
        /*05a4*/ 	.short	0x010a
        /*05a6*/ 	.byte	0x04
	.zero		1


	//   ....[72]....
        /*05a8*/ 	.word	0x00002be0
        /*05ac*/ 	.word	0x000000ff
        /*05b0*/ 	.word	0x00000000
        /*05b4*/ 	.short	0x010a
        /*05b6*/ 	.byte	0x04
	.zero		1


	//   ....[73]....
        /*05b8*/ 	.word	0x00002c70
        /*05bc*/ 	.word	0x000000ff
        /*05c0*/ 	.word	0x00000000
        /*05c4*/ 	.short	0x010a
        /*05c6*/ 	.byte	0x04
	.zero		1


	//   ....[74]....
        /*05c8*/ 	.word	0x00002d00
        /*05cc*/ 	.word	0x000000ff
        /*05d0*/ 	.word	0x00000000
        /*05d4*/ 	.short	0x010a
        /*05d6*/ 	.byte	0x04
	.zero		1


	//   ....[75]....
        /*05d8*/ 	.word	0x00002d90
        /*05dc*/ 	.word	0x000000ff
        /*05e0*/ 	.word	0x00000000
        /*05e4*/ 	.short	0x010a
        /*05e6*/ 	.byte	0x04
	.zero		1


	//   ....[76]....
        /*05e8*/ 	.word	0x00002e30
        /*05ec*/ 	.word	0x00000000
        /*05f0*/ 	.word	0x00000000
        /*05f4*/ 	.short	0x010a
        /*05f6*/ 	.byte	0xff
	.zero		1


	//   ....[77]....
        /*05f8*/ 	.word	0x00002f60
        /*05fc*/ 	.word	0x00000000
        /*0600*/ 	.word	0x00000180
        /*0604*/ 	.short	0x010a
        /*0606*/ 	.byte	0xff
	.zero		1


	//   ....[78]....
        /*0608*/ 	.word	0x00002fd0
        /*060c*/ 	.word	0x00000004
        /*0610*/ 	.word	0x00000000
        /*0614*/ 	.short	0x0101
        /*0616*/ 	.byte	0xff
	.zero		1


	//   ....[79]....
        /*0618*/ 	.word	0x00002ff0
        /*061c*/ 	.word	0x000000ff
        /*0620*/ 	.word	0x00000130
        /*0624*/ 	.short	0x010a
        /*0626*/ 	.byte	0x05
	.zero		1


	//   ....[80]....
        /*0628*/ 	.word	0x00003110
        /*062c*/ 	.word	0x00000000
        /*0630*/ 	.word	0x00000120
        /*0634*/ 	.short	0x010a
        /*0636*/ 	.byte	0xff
	.zero		1


	//   ....[81]....
        /*0638*/ 	.word	0x00003210
        /*063c*/ 	.word	0x00000000
        /*0640*/ 	.word	0x00000000
        /*0644*/ 	.short	0x0101
        /*0646*/ 	.byte	0xff
	.zero		1


	//   ....[82]....
        /*0648*/ 	.word	0x000032a0
        /*064c*/ 	.word	0x000000ff
        /*0650*/ 	.word	0x00000130
        /*0654*/ 	.short	0x0106
        /*0656*/ 	.byte	0x05
	.zero		1


	//   ....[83]....
        /*0658*/ 	.word	0x000032c0
        /*065c*/ 	.word	0x000000ff
        /*0660*/ 	.word	0x00000130
        /*0664*/ 	.short	0x010a
        /*0666*/ 	.byte	0x05
	.zero		1


	//   ....[84]....
        /*0668*/ 	.word	0x00003350
        /*066c*/ 	.word	0x000000ff
        /*0670*/ 	.word	0x00000130
        /*0674*/ 	.short	0x0106
        /*0676*/ 	.byte	0x04
	.zero		1


	//   ....[85]....
        /*0678*/ 	.word	0x00003390
        /*067c*/ 	.word	0x00000000
        /*0680*/ 	.word	0x00000130
        /*0684*/ 	.short	0x010a
        /*0686*/ 	.byte	0xff
	.zero		1


	//   ....[86]....
        /*0688*/ 	.word	0x000035d0
        /*068c*/ 	.word	0x000000ff
        /*0690*/ 	.word	0x00000008
        /*0694*/ 	.short	0x010a
        /*0696*/ 	.byte	0x06
	.zero		1


	//   ....[87]....
        /*0698*/ 	.word	0x000035f0
        /*069c*/ 	.word	0x000000ff
        /*06a0*/ 	.word	0x00000008
        /*06a4*/ 	.short	0x010a
        /*06a6*/ 	.byte	0x06
	.zero		1


	//   ....[88]....
        /*06a8*/ 	.word	0x00003780
        /*06ac*/ 	.word	0x000000ff
        /*06b0*/ 	.word	0x00000008
        /*06b4*/ 	.short	0x010a
        /*06b6*/ 	.byte	0x06
	.zero		1


	//   ....[89]....
        /*06b8*/ 	.word	0x000037a0
        /*06bc*/ 	.word	0x000000ff
        /*06c0*/ 	.word	0x00000008
        /*06c4*/ 	.short	0x010a
        /*06c6*/ 	.byte	0x06
	.zero		1


	//   ....[90]....
        /*06c8*/ 	.word	0x00003860
        /*06cc*/ 	.word	0x000000ff
        /*06d0*/ 	.word	0x00000000
        /*06d4*/ 	.short	0x0101
        /*06d6*/ 	.byte	0x07
	.zero		1


	//   ....[91]....
        /*06d8*/ 	.word	0x00003ba0
        /*06dc*/ 	.word	0x00000000
        /*06e0*/ 	.word	0x00000120
        /*06e4*/ 	.short	0x010a
        /*06e6*/ 	.byte	0xff
	.zero		1


	//   ....[92]....
        /*06e8*/ 	.word	0x00003c60
        /*06ec*/ 	.word	0x00000000
        /*06f0*/ 	.word	0x00000000
        /*06f4*/ 	.short	0x0101
        /*06f6*/ 	.byte	0xff
	.zero		1


	//   ....[93]....
        /*06f8*/ 	.word	0x00003d20
        /*06fc*/ 	.word	0x000000ff
        /*0700*/ 	.word	0x00000000
        /*0704*/ 	.short	0x010a
        /*0706*/ 	.byte	0x08
	.zero		1


	//   ....[94]....
        /*0708*/ 	.word	0x00003d30
        /*070c*/ 	.word	0x000000ff
        /*0710*/ 	.word	0x00000160
        /*0714*/ 	.short	0x010a
        /*0716*/ 	.byte	0x09
	.zero		1


	//   ....[95]....
        /*0718*/ 	.word	0x00003de0
        /*071c*/ 	.word	0x000000ff
        /*0720*/ 	.word	0x00000000
        /*0724*/ 	.short	0x010a
        /*0726*/ 	.byte	0x08
	.zero		1


	//   ....[96]....
        /*0728*/ 	.word	0x00003f10
        /*072c*/ 	.word	0x000000ff
        /*0730*/ 	.word	0x00000000
        /*0734*/ 	.short	0x010a
        /*0736*/ 	.byte	0x1e
	.zero		1


	//   ....[97]....
        /*0738*/ 	.word	0x00004210
        /*073c*/ 	.word	0x000000ff
        /*0740*/ 	.word	0x00000000
        /*0744*/ 	.short	0x010a
        /*0746*/ 	.byte	0x08
	.zero		1


	//   ....[98]....
        /*0748*/ 	.word	0x000042a0
        /*074c*/ 	.word	0x000000ff
        /*0750*/ 	.word	0x00000000
        /*0754*/ 	.short	0x010a
        /*0756*/ 	.byte	0x08
	.zero		1


	//   ....[99]....
        /*0758*/ 	.word	0x00004330
        /*075c*/ 	.word	0x000000ff
        /*0760*/ 	.word	0x00000000
        /*0764*/ 	.short	0x010a
        /*0766*/ 	.byte	0x08
	.zero		1


	//   ....[100]....
        /*0768*/ 	.word	0x000043d0
        /*076c*/ 	.word	0x00000000
        /*0770*/ 	.word	0x00000000
        /*0774*/ 	.short	0x010a
        /*0776*/ 	.byte	0xff
	.zero		1


	//   ....[101]....
        /*0778*/ 	.word	0x00004410
        /*077c*/ 	.word	0x00000000
        /*0780*/ 	.word	0x00000000
        /*0784*/ 	.short	0x010a
        /*0786*/ 	.byte	0xff
	.zero		1


	//   ....[102]....
        /*0788*/ 	.word	0x00004480
        /*078c*/ 	.word	0x000000ff
        /*0790*/ 	.word	0x00000000
        /*0794*/ 	.short	0x0101
        /*0796*/ 	.byte	0x05
	.zero		1


	//   ....[103]....
        /*0798*/ 	.word	0x000044c0
        /*079c*/ 	.word	0x000000ff
        /*07a0*/ 	.word	0x000001a0
        /*07a4*/ 	.short	0x010a
        /*07a6*/ 	.byte	0x07
	.zero		1


	//   ....[104]....
        /*07a8*/ 	.word	0x00004510
        /*07ac*/ 	.word	0x000000ff
        /*07b0*/ 	.word	0x00000000
        /*07b4*/ 	.short	0x0101
        /*07b6*/ 	.byte	0x05
	.zero		1


	//   ....[105]....
        /*07b8*/ 	.word	0x00004960
        /*07bc*/ 	.word	0x00000000
        /*07c0*/ 	.word	0x00000120
        /*07c4*/ 	.short	0x010a
        /*07c6*/ 	.byte	0xff
	.zero		1


	//   ....[106]....
        /*07c8*/ 	.word	0x00004a20
        /*07cc*/ 	.word	0x00000000
        /*07d0*/ 	.word	0x00000000
        /*07d4*/ 	.short	0x0101
        /*07d6*/ 	.byte	0xff
	.zero		1


	//   ....[107]....
        /*07d8*/ 	.word	0x00004d40
        /*07dc*/ 	.word	0x000000ff
        /*07e0*/ 	.word	0x00000118
        /*07e4*/ 	.short	0x010a
        /*07e6*/ 	.byte	0x07
	.zero		1


	//   ....[108]....
        /*07e8*/ 	.word	0x00004f30
        /*07ec*/ 	.word	0x000000ff
        /*07f0*/ 	.word	0x000000f0
        /*07f4*/ 	.short	0x010a
        /*07f6*/ 	.byte	0x07
	.zero		1


	//   ....[109]....
        /*07f8*/ 	.word	0x00005120
        /*07fc*/ 	.word	0x000000ff
        /*0800*/ 	.word	0x000000d0
        /*0804*/ 	.short	0x010b
        /*0806*/ 	.byte	0x07
	.zero		1


	//   ....[110]....
        /*0808*/ 	.word	0x00005130
        /*080c*/ 	.word	0x000000ff
        /*0810*/ 	.word	0x00000000
        /*0814*/ 	.short	0x0101
        /*0816*/ 	.byte	0x0e
	.zero		1


	//   ....[111]....
        /*0818*/ 	.word	0x00005150
        /*081c*/ 	.word	0x000000ff
        /*0820*/ 	.word	0x000000f8
        /*0824*/ 	.short	0x010a
        /*0826*/ 	.byte	0x07
	.zero		1


	//   ....[112]....
        /*0828*/ 	.word	0x00005300
        /*082c*/ 	.word	0x000000ff
        /*0830*/ 	.word	0x000000d8
        /*0834*/ 	.short	0x010b
        /*0836*/ 	.byte	0x07
	.zero		1


	//   ....[113]....
        /*0838*/ 	.word	0x00005310
        /*083c*/ 	.word	0x000000ff
        /*0840*/ 	.word	0x00000000
        /*0844*/ 	.short	0x0101
        /*0846*/ 	.byte	0x0e
	.zero		1


	//   ....[114]....
        /*0848*/ 	.word	0x00005320
        /*084c*/ 	.word	0x000000ff
        /*0850*/ 	.word	0x00000100
        /*0854*/ 	.short	0x010a
        /*0856*/ 	.byte	0x07
	.zero		1


	//   ....[115]....
        /*0858*/ 	.word	0x00005550
        /*085c*/ 	.word	0x000000ff
        /*0860*/ 	.word	0x000000e0
        /*0864*/ 	.short	0x010b
        /*0866*/ 	.byte	0x07
	.zero		1


	//   ....[116]....
        /*0868*/ 	.word	0x000055c0
        /*086c*/ 	.word	0x000000ff
        /*0870*/ 	.word	0x00000000
        /*0874*/ 	.short	0x0101
        /*0876*/ 	.byte	0x0e
	.zero		1


	//   ....[117]....
        /*0878*/ 	.word	0x00005600
        /*087c*/ 	.word	0x000000ff
        /*0880*/ 	.word	0x00000108
        /*0884*/ 	.short	0x010a
        /*0886*/ 	.byte	0x07
	.zero		1


	//   ....[118]....
        /*0888*/ 	.word	0x00005830
        /*088c*/ 	.word	0x000000ff
        /*0890*/ 	.word	0x000000e8
        /*0894*/ 	.short	0x010b
        /*0896*/ 	.byte	0x07
	.zero		1


	//   ....[119]....
        /*0898*/ 	.word	0x00005850
        /*089c*/ 	.word	0x000000ff
        /*08a0*/ 	.word	0x00000000
        /*08a4*/ 	.short	0x0101
        /*08a6*/ 	.byte	0x0d
	.zero		1


	//   ....[120]....
        /*08a8*/ 	.word	0x00005880
        /*08ac*/ 	.word	0x000000ff
        /*08b0*/ 	.word	0x000000f0
        /*08b4*/ 	.short	0x010a
        /*08b6*/ 	.byte	0x07
	.zero		1


	//   ....[121]....
        /*08b8*/ 	.word	0x000058a0
        /*08bc*/ 	.word	0x000000ff
        /*08c0*/ 	.word	0x000000f8
        /*08c4*/ 	.short	0x010a
        /*08c6*/ 	.byte	0x07
	.zero		1


	//   ....[122]....
        /*08c8*/ 	.word	0x000058c0
        /*08cc*/ 	.word	0x000000ff
        /*08d0*/ 	.word	0x00000100
        /*08d4*/ 	.short	0x010a
        /*08d6*/ 	.byte	0x07
	.zero		1


	//   ....[123]....
        /*08d8*/ 	.word	0x00005900
        /*08dc*/ 	.word	0x00000000
        /*08e0*/ 	.word	0x00000108
        /*08e4*/ 	.short	0x010a
        /*08e6*/ 	.byte	0xff
	.zero		1


	//   ....[124]....
        /*08e8*/ 	.word	0x00005c50
        /*08ec*/ 	.word	0x00000000
        /*08f0*/ 	.word	0x00000120
        /*08f4*/ 	.short	0x010a
        /*08f6*/ 	.byte	0xff
	.zero		1


	//   ....[125]....
        /*08f8*/ 	.word	0x00005d60
        /*08fc*/ 	.word	0x00000000
        /*0900*/ 	.word	0x00000000
        /*0904*/ 	.short	0x0101
        /*0906*/ 	.byte	0xff
	.zero		1


	//   ....[126]....
        /*0908*/ 	.word	0x00006780
        /*090c*/ 	.word	0x000000ff
        /*0910*/ 	.word	0x000000d0
        /*0914*/ 	.short	0x010a
        /*0916*/ 	.byte	0x30
	.zero		1


	//   ....[127]....
        /*0918*/ 	.word	0x000067c0
        /*091c*/ 	.word	0x0000004a
        /*0920*/ 	.word	0x00000140
        /*0924*/ 	.short	0x010a
        /*0926*/ 	.byte	0xff
	.zero		1


	//   ....[128]....
        /*0928*/ 	.word	0x000068d0
        /*092c*/ 	.word	0x000000ff
        /*0930*/ 	.word	0x000000d0
        /*0934*/ 	.short	0x010a
        /*0936*/ 	.byte	0x30
	.zero		1


	//   ....[129]....
        /*0938*/ 	.word	0x000069a0
        /*093c*/ 	.word	0x0000004a
        /*0940*/ 	.word	0x00000140
        /*0944*/ 	.short	0x010a
        /*0946*/ 	.byte	0xff
	.zero		1


	//   ....[130]....
        /*0948*/ 	.word	0x00007150
        /*094c*/ 	.word	0x00000000
        /*0950*/ 	.word	0x00000000
        /*0954*/ 	.short	0x0101
        /*0956*/ 	.byte	0xff
	.zero		1


	//   ....[131]....
        /*0958*/ 	.word	0x00007160
        /*095c*/ 	.word	0x00000003
        /*0960*/ 	.word	0x000000d0
        /*0964*/ 	.short	0x010a
        /*0966*/ 	.byte	0xff
	.zero		1


	//   ....[132]....
        /*0968*/ 	.word	0x00007220
        /*096c*/ 	.word	0x00000003
        /*0970*/ 	.word	0x000000d0
        /*0974*/ 	.short	0x010a
        /*0976*/ 	.byte	0xff
	.zero		1


	//   ....[133]....
        /*0978*/ 	.word	0x00007a10
        /*097c*/ 	.word	0x00000052
        /*0980*/ 	.word	0x00000000
        /*0984*/ 	.short	0x0101
        /*0986*/ 	.byte	0xff
	.zero		1


	//   ....[134]....
        /*0988*/ 	.word	0x00007a30
        /*098c*/ 	.word	0x00000053
        /*0990*/ 	.word	0x000000d0
        /*0994*/ 	.short	0x010a
        /*0996*/ 	.byte	0xff
	.zero		1


	//   ....[135]....
        /*0998*/ 	.word	0x00007ae0
        /*099c*/ 	.word	0x00000053
        /*09a0*/ 	.word	0x000000d0
        /*09a4*/ 	.short	0x010a
        /*09a6*/ 	.byte	0xff
	.zero		1


	//   ....[136]....
        /*09a8*/ 	.word	0x000082d0
        /*09ac*/ 	.word	0x00000052
        /*09b0*/ 	.word	0x00000000
        /*09b4*/ 	.short	0x0101
        /*09b6*/ 	.byte	0xff
	.zero		1


	//   ....[137]....
        /*09b8*/ 	.word	0x000082f0
        /*09bc*/ 	.word	0x00000058
        /*09c0*/ 	.word	0x000000d0
        /*09c4*/ 	.short	0x010a
        /*09c6*/ 	.byte	0xff
	.zero		1


	//   ....[138]....
        /*09c8*/ 	.word	0x000083a0
        /*09cc*/ 	.word	0x00000058
        /*09d0*/ 	.word	0x000000d0
        /*09d4*/ 	.short	0x010a
        /*09d6*/ 	.byte	0xff
	.zero		1


	//   ....[139]....
        /*09d8*/ 	.word	0x00008650
        /*09dc*/ 	.word	0x0000004a
        /*09e0*/ 	.word	0x00000000
        /*09e4*/ 	.short	0x0101
        /*09e6*/ 	.byte	0xff
	.zero		1


	//   ....[140]....
        /*09e8*/ 	.word	0x00008be0
        /*09ec*/ 	.word	0x00000002
        /*09f0*/ 	.word	0x00000000
        /*09f4*/ 	.short	0x0101
        /*09f6*/ 	.byte	0xff
	.zero		1


	//   ....[141]....
        /*09f8*/ 	.word	0x00008e50
        /*09fc*/ 	.word	0x000000ff
        /*0a00*/ 	.word	0x00000000
        /*0a04*/ 	.short	0x0101
        /*0a06*/ 	.byte	0x04
	.zero		1


	//   ....[142]....
        /*0a08*/ 	.word	0x00008e70
        /*0a0c*/ 	.word	0x00000003
        /*0a10*/ 	.word	0x00000190
        /*0a14*/ 	.short	0x010a
        /*0a16*/ 	.byte	0xff
	.zero		1


	//   ....[143]....
        /*0a18*/ 	.word	0x00008ed0
        /*0a1c*/ 	.word	0x00000002
        /*0a20*/ 	.word	0x00000068
        /*0a24*/ 	.short	0x010a
        /*0a26*/ 	.byte	0xff
	.zero		1


	//   ....[144]....
        /*0a28*/ 	.word	0x00008f30
        /*0a2c*/ 	.word	0x00000002
        /*0a30*/ 	.word	0x00000068
        /*0a34*/ 	.short	0x010a
        /*0a36*/ 	.byte	0xff
	.zero		1


	//   ....[145]....
        /*0a38*/ 	.word	0x00008f80
        /*0a3c*/ 	.word	0x00000002
        /*0a40*/ 	.word	0x00000120
        /*0a44*/ 	.short	0x010a
        /*0a46*/ 	.byte	0xff
	.zero		1


	//   ....[146]....
        /*0a48*/ 	.word	0x00008fe0
        /*0a4c*/ 	.word	0x00000000
        /*0a50*/ 	.word	0x00000000
        /*0a54*/ 	.short	0x010a
        /*0a56*/ 	.byte	0xff
	.zero		1


	//   ....[147]....
        /*0a58*/ 	.word	0x00009040
        /*0a5c*/ 	.word	0x00000000
        /*0a60*/ 	.word	0x00000000
        /*0a64*/ 	.short	0x010a
        /*0a66*/ 	.byte	0xff
	.zero		1


	//   ....[148]....
        /*0a68*/ 	.word	0x000090a0
        /*0a6c*/ 	.word	0x00000000
        /*0a70*/ 	.word	0x00000000
        /*0a74*/ 	.short	0x010a
        /*0a76*/ 	.byte	0xff
	.zero		1


	//   ....[149]....
        /*0a78*/ 	.word	0x00009100
        /*0a7c*/ 	.word	0x00000000
        /*0a80*/ 	.word	0x00000000
        /*0a84*/ 	.short	0x010a
        /*0a86*/ 	.byte	0xff
	.zero		1


	//   ....[150]....
        /*0a88*/ 	.word	0x00009160
        /*0a8c*/ 	.word	0x00000000
        /*0a90*/ 	.word	0x00000000
        /*0a94*/ 	.short	0x010a
        /*0a96*/ 	.byte	0xff
	.zero		1


	//   ....[151]....
        /*0a98*/ 	.word	0x000091c0
        /*0a9c*/ 	.word	0x00000000
        /*0aa0*/ 	.word	0x00000000
        /*0aa4*/ 	.short	0x010a
        /*0aa6*/ 	.byte	0xff
	.zero		1


	//   ....[152]....
        /*0aa8*/ 	.word	0x00009220
        /*0aac*/ 	.word	0x00000000
        /*0ab0*/ 	.word	0x00000000
        /*0ab4*/ 	.short	0x010a
        /*0ab6*/ 	.byte	0xff
	.zero		1


	//   ....[153]....
        /*0ab8*/ 	.word	0x00009280
        /*0abc*/ 	.word	0x00000000
        /*0ac0*/ 	.word	0x00000000
        /*0ac4*/ 	.short	0x010a
        /*0ac6*/ 	.byte	0xff
	.zero		1


	//   ....[154]....
        /*0ac8*/ 	.word	0x000092e0
        /*0acc*/ 	.word	0x00000000
        /*0ad0*/ 	.word	0x00000000
        /*0ad4*/ 	.short	0x010a
        /*0ad6*/ 	.byte	0xff
	.zero		1


	//   ....[155]....
        /*0ad8*/ 	.word	0x00009340
        /*0adc*/ 	.word	0x00000000
        /*0ae0*/ 	.word	0x00000000
        /*0ae4*/ 	.short	0x010a
        /*0ae6*/ 	.byte	0xff
	.zero		1


	//   ....[156]....
        /*0ae8*/ 	.word	0x000093a0
        /*0aec*/ 	.word	0x00000000
        /*0af0*/ 	.word	0x00000000
        /*0af4*/ 	.short	0x010a
        /*0af6*/ 	.byte	0xff
	.zero		1


	//   ....[157]....
        /*0af8*/ 	.word	0x00009400
        /*0afc*/ 	.word	0x00000000
        /*0b00*/ 	.word	0x00000000
        /*0b04*/ 	.short	0x010a
        /*0b06*/ 	.byte	0xff
	.zero		1


	//   ....[158]....
        /*0b08*/ 	.word	0x00009450
        /*0b0c*/ 	.word	0x00000000
        /*0b10*/ 	.word	0x00000180
        /*0b14*/ 	.short	0x010a
        /*0b16*/ 	.byte	0xff
	.zero		1


	//   ....[159]....
        /*0b18*/ 	.word	0x000094b0
        /*0b1c*/ 	.word	0x00000000
        /*0b20*/ 	.word	0x00000130
        /*0b24*/ 	.short	0x010a
        /*0b26*/ 	.byte	0xff
	.zero		1


	//   ....[160]....
        /*0b28*/ 	.word	0x00009500
        /*0b2c*/ 	.word	0x00000000
        /*0b30*/ 	.word	0x00000120
        /*0b34*/ 	.short	0x010a
        /*0b36*/ 	.byte	0xff
	.zero		1


	//   ....[161]....
        /*0b38*/ 	.word	0x00009560
        /*0b3c*/ 	.word	0x00000000
        /*0b40*/ 	.word	0x00000130
        /*0b44*/ 	.short	0x010a
        /*0b46*/ 	.byte	0xff
	.zero		1


	//   ....[162]....
        /*0b48*/ 	.word	0x000095c0
        /*0b4c*/ 	.word	0x00000004
        /*0b50*/ 	.word	0x00000008
        /*0b54*/ 	.short	0x010a
        /*0b56*/ 	.byte	0xff
	.zero		1


	//   ....[163]....
        /*0b58*/ 	.word	0x000096a0
        /*0b5c*/ 	.word	0x00000002
        /*0b60*/ 	.word	0x00000008
        /*0b64*/ 	.short	0x010a
        /*0b66*/ 	.byte	0xff
	.zero		1


	//   ....[164]....
        /*0b68*/ 	.word	0x000096f0
        /*0b6c*/ 	.word	0x00000000
        /*0b70*/ 	.word	0x00000120
        /*0b74*/ 	.short	0x010a
        /*0b76*/ 	.byte	0xff
	.zero		1


	//   ....[165]....
        /*0b78*/ 	.word	0x00009750
        /*0b7c*/ 	.word	0x00000000
        /*0b80*/ 	.word	0x00000160
        /*0b84*/ 	.short	0x010a
        /*0b86*/ 	.byte	0xff
	.zero		1


	//   ....[166]....
        /*0b88*/ 	.word	0x000097b0
        /*0b8c*/ 	.word	0x00000000
        /*0b90*/ 	.word	0x00000000
        /*0b94*/ 	.short	0x010a
        /*0b96*/ 	.byte	0xff
	.zero		1


	//   ....[167]....
        /*0b98*/ 	.word	0x00009810
        /*0b9c*/ 	.word	0x00000000
        /*0ba0*/ 	.word	0x00000000
        /*0ba4*/ 	.short	0x010a
        /*0ba6*/ 	.byte	0xff
	.zero		1


	//   ....[168]....
        /*0ba8*/ 	.word	0x00009870
        /*0bac*/ 	.word	0x00000000
        /*0bb0*/ 	.word	0x00000000
        /*0bb4*/ 	.short	0x010a
        /*0bb6*/ 	.byte	0xff
	.zero		1


	//   ....[169]....
        /*0bb8*/ 	.word	0x000098d0
        /*0bbc*/ 	.word	0x00000000
        /*0bc0*/ 	.word	0x00000000
        /*0bc4*/ 	.short	0x010a
        /*0bc6*/ 	.byte	0xff
	.zero		1


	//   ....[170]....
        /*0bc8*/ 	.word	0x00009930
        /*0bcc*/ 	.word	0x00000000
        /*0bd0*/ 	.word	0x000001a0
        /*0bd4*/ 	.short	0x010a
        /*0bd6*/ 	.byte	0xff
	.zero		1


	//   ....[171]....
        /*0bd8*/ 	.word	0x00009980
        /*0bdc*/ 	.word	0x00000000
        /*0be0*/ 	.word	0x00000120
        /*0be4*/ 	.short	0x010a
        /*0be6*/ 	.byte	0xff
	.zero		1


	//   ....[172]....
        /*0be8*/ 	.word	0x000099e0
        /*0bec*/ 	.word	0x00000000
        /*0bf0*/ 	.word	0x00000118
        /*0bf4*/ 	.short	0x010a
        /*0bf6*/ 	.byte	0xff
	.zero		1


	//   ....[173]....
        /*0bf8*/ 	.word	0x00009a40
        /*0bfc*/ 	.word	0x00000003
        /*0c00*/ 	.word	0x000000f0
        /*0c04*/ 	.short	0x010a
        /*0c06*/ 	.byte	0xff
	.zero		1


	//   ....[174]....
        /*0c08*/ 	.word	0x00009aa0
        /*0c0c*/ 	.word	0x00000003
        /*0c10*/ 	.word	0x000000f8
        /*0c14*/ 	.short	0x010a
        /*0c16*/ 	.byte	0xff
	.zero		1


	//   ....[175]....
        /*0c18*/ 	.word	0x00009b00
        /*0c1c*/ 	.word	0x00000003
        /*0c20*/ 	.word	0x00000100
        /*0c24*/ 	.short	0x010a
        /*0c26*/ 	.byte	0xff
	.zero		1


	//   ....[176]....
        /*0c28*/ 	.word	0x00009b60
        /*0c2c*/ 	.word	0x00000003
        /*0c30*/ 	.word	0x00000108
        /*0c34*/ 	.short	0x010a
        /*0c36*/ 	.byte	0xff
	.zero		1


	//   ....[177]....
        /*0c38*/ 	.word	0x00009bc0
        /*0c3c*/ 	.word	0x00000000
        /*0c40*/ 	.word	0x000000f0
        /*0c44*/ 	.short	0x010a
        /*0c46*/ 	.byte	0xff
	.zero		1


	//   ....[178]....
        /*0c48*/ 	.word	0x00009c20
        /*0c4c*/ 	.word	0x00000000
        /*0c50*/ 	.word	0x000000f8
        /*0c54*/ 	.short	0x010a
        /*0c56*/ 	.byte	0xff
	.zero		1


	//   ....[179]....
        /*0c58*/ 	.word	0x00009c80
        /*0c5c*/ 	.word	0x00000000
        /*0c60*/ 	.word	0x00000100
        /*0c64*/ 	.short	0x010a
        /*0c66*/ 	.byte	0xff
	.zero		1


	//   ....[180]....
        /*0c68*/ 	.word	0x00009cd0
        /*0c6c*/ 	.word	0x00000000
        /*0c70*/ 	.word	0x00000120
        /*0c74*/ 	.short	0x010a
        /*0c76*/ 	.byte	0xff
	.zero		1


	//   ....[181]....
        /*0c78*/ 	.word	0x00009d30
        /*0c7c*/ 	.word	0x00000000
        /*0c80*/ 	.word	0x000000d0
        /*0c84*/ 	.short	0x010a
        /*0c86*/ 	.byte	0xff
	.zero		1


	//   ....[182]....
        /*0c88*/ 	.word	0x00009d80
        /*0c8c*/ 	.word	0x0000004a
        /*0c90*/ 	.word	0x00000140
        /*0c94*/ 	.short	0x010a
        /*0c96*/ 	.byte	0xff
	.zero		1


	//   ....[183]....
        /*0c98*/ 	.word	0x00009dd0
        /*0c9c*/ 	.word	0x00000003
        /*0ca0*/ 	.word	0x000000d0
        /*0ca4*/ 	.short	0x010a
        /*0ca6*/ 	.byte	0xff
	.zero		1


	//   ....[184]....
        /*0ca8*/ 	.word	0x00009e20
        /*0cac*/ 	.word	0x00000053
        /*0cb0*/ 	.word	0x000000d0
        /*0cb4*/ 	.short	0x010a
        /*0cb6*/ 	.byte	0xff
	.zero		1


	//   ....[185]....
        /*0cb8*/ 	.word	0x00009e70
        /*0cbc*/ 	.word	0x00000058
        /*0cc0*/ 	.word	0x000000d0
        /*0cc4*/ 	.short	0x010a
        /*0cc6*/ 	.byte	0xff
	.zero		1


	//----- nvinfo : EIATTR_NUM_MBARRIERS
	.align		4
.L_47:
        /*0cc8*/ 	.byte	0x03, 0x38
        /*0cca*/ 	.short	0x0035


	//----- nvinfo : EIATTR_EXIT_INSTR_OFFSETS
	.align		4
        /*0ccc*/ 	.byte	0x04, 0x1c
        /*0cce*/ 	.short	(.L_49 - .L_48)


	//   ....[0]....
.L_48:
        /*0cd0*/ 	.word	0x00002e60


	//   ....[1]....
        /*0cd4*/ 	.word	0x00003360


	//   ....[2]....
        /*0cd8*/ 	.word	0x000033c0


	//   ....[3]....
        /*0cdc*/ 	.word	0x00004740


	//   ....[4]....
        /*0ce0*/ 	.word	0x00005930


	//   ....[5]....
        /*0ce4*/ 	.word	0x00005970


	//   ....[6]....
        /*0ce8*/ 	.word	0x00008d40


	//   ....[7]....
        /*0cec*/ 	.word	0x00008dc0


	//   ....[8]....
        /*0cf0*/ 	.word	0x00008df0


	//   ....[9]....
        /*0cf4*/ 	.word	0x00008e60


	//----- nvinfo : EIATTR_MAX_THREADS
	.align		4
.L_49:
        /*0cf8*/ 	.byte	0x04, 0x05
        /*0cfa*/ 	.short	(.L_51 - .L_50)
.L_50:
        /*0cfc*/ 	.word	0x00000100
        /*0d00*/ 	.word	0x00000001
        /*0d04*/ 	.word	0x00000001


	//----- nvinfo : EIATTR_CRS_STACK_SIZE
	.align		4
.L_51:
        /*0d08*/ 	.byte	0x04, 0x1e
        /*0d0a*/ 	.short	(.L_53 - .L_52)
.L_52:
        /*0d0c*/ 	.word	0x00000000


	//----- nvinfo : EIATTR_CBANK_PARAM_SIZE
	.align		4
.L_53:
        /*0d10*/ 	.byte	0x03, 0x19
        /*0d12*/ 	.short	0x0800


	//----- nvinfo : EIATTR_PARAM_CBANK
	.align		4
        /*0d14*/ 	.byte	0x04, 0x0a
        /*0d16*/ 	.short	(.L_55 - .L_54)
	.align		4
.L_54:
        /*0d18*/ 	.word	index@(.nv.constant0._ZN7cutlass13device_kernelINS_4gemm6kernel13GemmUniversalIN4cute5tupleIJiiiiEEENS1_10collective13CollectiveMmaINS1_35MainloopSm100TmaUmmaWarpSpecializedILi13ELi2ELi4ENS5_IJNS4_1CILi2EEENSA_ILi1EEESC_EEEEENS5_IJNSA_ILi128EEESF_NSA_ILi64EEEEEENS_6half_tENS5_IJlSC_lEEESI_SJ_NS4_8TiledMMAINS4_8MMA_AtomIJNS4_26SM100_MMA_F16BF16_2x1SM_SSISI_SI_fLi128ELi128ELNS4_4UMMA5MajorE0ELSO_0ELNSN_7ScaleInE0ELSP_0EEEEEENS4_6LayoutINS5_IJSC_SC_SC_EEENS5_IJNSA_ILi0EEESU_SU_EEEEENS5_IJNS4_10UnderscoreESX_SX_EEEEENS4_18SM100_TMA_2SM_LOADENS4_14ComposedLayoutINS4_7SwizzleILi3ELi4ELi3EEENS4_18smem_ptr_flag_bitsILi16EEENSS_INS5_IJNSA_ILi8EEESG_EEENS5_IJSG_SC_EEEEEEEvNS4_8identityES10_S1A_vS1B_EENS_8epilogue10collective18CollectiveEpilogueINS1D_23Sm100TmaWarpSpecializedILi4ELi2ELi16ELb1ELb0EEEJNS5_IJSG_SF_SG_EEENS5_IJNSS_ISG_SC_EENSS_INS5_IJNSA_ILi16EEESB_EEENS5_IJSC_SG_EEEEEEEESI_SJ_SI_SJ_NS1D_6fusion15FusionCallbacksIS1H_NS1P_17LinearCombinationISI_fSI_fLNS_15FloatRoundStyleE2EEES1I_S1O_JEEENS4_5SM1004TMEM4LOAD26SM100_TMEM_LOAD_32dp32b16xENS4_13SM90_TMA_LOADENS11_INS12_ILi1ELi4ELi3EEES15_NSS_INS5_IJS16_S1K_EEENS5_IJS1K_SC_EEEEEEENS4_39AutoVectorizingCopyWithAssumedAlignmentILi128EEENS4_14SM90_TMA_STOREES24_S26_S26_EEEvvEEEEvNT_6ParamsE)
        /*0d1c*/ 	.short	0x0380
        /*0d1e*/ 	.short	0x0800


	//----- nvinfo : EIATTR_SW_WAR
	.align		4
.L_55:
        /*0d20*/ 	.byte	0x04, 0x36
        /*0d22*/ 	.short	(.L_57 - .L_56)
.L_56:
        /*0d24*/ 	.word	0x00000008
.L_57:


//--------------------- .nv.callgraph             --------------------------
	.section	.nv.callgraph,"",@"SHT_CUDA_CALLGRAPH"
	.align	4
	.sectionentsize	8
	.align		4
        /*0000*/ 	.word	0x00000000
	.align		4
        /*0004*/ 	.word	0xffffffff
	.align		4
        /*0008*/ 	.word	index@(_ZN7cutlass13device_kernelINS_4gemm6kernel13GemmUniversalIN4cute5tupleIJiiiiEEENS1_10collective13CollectiveMmaINS1_35MainloopSm100TmaUmmaWarpSpecializedILi13ELi2ELi4ENS5_IJNS4_1CILi2EEENSA_ILi1EEESC_EEEEENS5_IJNSA_ILi128EEESF_NSA_ILi64EEEEEENS_6half_tENS5_IJlSC_lEEESI_SJ_NS4_8TiledMMAINS4_8MMA_AtomIJNS4_26SM100_MMA_F16BF16_2x1SM_SSISI_SI_fLi128ELi128ELNS4_4UMMA5MajorE0ELSO_0ELNSN_7ScaleInE0ELSP_0EEEEEENS4_6LayoutINS5_IJSC_SC_SC_EEENS5_IJNSA_ILi0EEESU_SU_EEEEENS5_IJNS4_10UnderscoreESX_SX_EEEEENS4_18SM100_TMA_2SM_LOADENS4_14ComposedLayoutINS4_7SwizzleILi3ELi4ELi3EEENS4_18smem_ptr_flag_bitsILi16EEENSS_INS5_IJNSA_ILi8EEESG_EEENS5_IJSG_SC_EEEEEEEvNS4_8identityES10_S1A_vS1B_EENS_8epilogue10collective18CollectiveEpilogueINS1D_23Sm100TmaWarpSpecializedILi4ELi2ELi16ELb1ELb0EEEJNS5_IJSG_SF_SG_EEENS5_IJNSS_ISG_SC_EENSS_INS5_IJNSA_ILi16EEESB_EEENS5_IJSC_SG_EEEEEEEESI_SJ_SI_SJ_NS1D_6fusion15FusionCallbacksIS1H_NS1P_17LinearCombinationISI_fSI_fLNS_15FloatRoundStyleE2EEES1I_S1O_JEEENS4_5SM1004TMEM4LOAD26SM100_TMEM_LOAD_32dp32b16xENS4_13SM90_TMA_LOADENS11_INS12_ILi1ELi4ELi3EEES15_NSS_INS5_IJS16_S1K_EEENS5_IJS1K_SC_EEEEEEENS4_39AutoVectorizingCopyWithAssumedAlignmentILi128EEENS4_14SM90_TMA_STOREES24_S26_S26_EEEvvEEEEvNT_6ParamsE)
	.align		4
        /*000c*/ 	.word	index@(__assertfail)
	.align		4
        /*0010*/ 	.word	0x00000000
	.align		4
        /*0014*/ 	.word	0xfffffffe
	.align		4
        /*0018*/ 	.word	0x00000000
	.align		4
        /*001c*/ 	.word	0xfffffffd
	.align		4
        /*0020*/ 	.word	0x00000000
	.align		4
        /*0024*/ 	.word	0xfffffffc


//--------------------- .nv.constant4             --------------------------
	.section	.nv.constant4,"a",@progbits
	.align	8
	.align		8
.nv.constant4:
        /*0000*/ 	.dword	__assertfail
	.align		8
        /*0008*/ 	.dword	__unnamed_1
	.align		8
        /*0010*/ 	.dword	__unnamed_2
	.align		8
        /*0018*/ 	.dword	_ZN40_INTERNAL_10a6c865_4_k_cu_3181ad8c_161154cuda3std3__45__cpo5beginE
	.align		8
        /*0020*/ 	.dword	_ZN40_INTERNAL_10a6c865_4_k_cu_3181ad8c_161154cuda3std3__45__cpo3endE
	.align		8
        /*0028*/ 	.dword	_ZN40_INTERNAL_10a6c865_4_k_cu_3181ad8c_161154cuda3std3__45__cpo6cbeginE
	.align		8
        /*0030*/ 	.dword	_ZN40_INTERNAL_10a6c865_4_k_cu_3181ad8c_161154cuda3std3__45__cpo4cendE
	.align		8
        /*0038*/ 	.dword	_ZN40_INTERNAL_10a6c865_4_k_cu_3181ad8c_161154cuda3std3__442_GLOBAL__N__10a6c865_4_k_cu_3181ad8c_161156ignoreE
	.align		8
        /*0040*/ 	.dword	_ZN40_INTERNAL_10a6c865_4_k_cu_3181ad8c_161154cuda3std3__419piecewise_constructE
	.align		8
        /*0048*/ 	.dword	_ZN40_INTERNAL_10a6c865_4_k_cu_3181ad8c_161154cuda3std3__48in_placeE
	.align		8
        /*0050*/ 	.dword	_ZN40_INTERNAL_10a6c865_4_k_cu_3181ad8c_161154cuda3std6ranges3__45__cpo4swapE
	.align		8
        /*0058*/ 	.dword	_ZN40_INTERNAL_10a6c865_4_k_cu_3181ad8c_161154cuda3std6ranges3__45__cpo9iter_moveE
	.align		8
        /*0060*/ 	.dword	_ZN40_INTERNAL_10a6c865_4_k_cu_3181ad8c_161154cute7productE
	.align		8
        /*0068*/ 	.dword	_ZN40_INTERNAL_10a6c865_4_k_cu_3181ad8c_161154cute1_E
	.align		8
        /*0070*/ 	.dword	$str$25
	.align		8
        /*0078*/ 	.dword	$str$26
	.align		8
        /*0080*/ 	.dword	$str$27
	.align		8
        /*0088*/ 	.dword	$str$28


//--------------------- .text._ZN7cutlass13device_kernelINS_4gemm6kernel13GemmUniversalIN4cute5tupleIJiiiiEEENS1_10collective13CollectiveMmaINS1_35MainloopSm100TmaUmmaWarpSpecializedILi13ELi2ELi4ENS5_IJNS4_1CILi2EEENSA_ILi1EEESC_EEEEENS5_IJNSA_ILi128EEESF_NSA_ILi64EEEEEENS_6half_tENS5_IJlSC_lEEESI_SJ_NS4_8TiledMMAINS4_8MMA_AtomIJNS4_26SM100_MMA_F16BF16_2x1SM_SSISI_SI_fLi128ELi128ELNS4_4UMMA5MajorE0ELSO_0ELNSN_7ScaleInE0ELSP_0EEEEEENS4_6LayoutINS5_IJSC_SC_SC_EEENS5_IJNSA_ILi0EEESU_SU_EEEEENS5_IJNS4_10UnderscoreESX_SX_EEEEENS4_18SM100_TMA_2SM_LOADENS4_14ComposedLayoutINS4_7SwizzleILi3ELi4ELi3EEENS4_18smem_ptr_flag_bitsILi16EEENSS_INS5_IJNSA_ILi8EEESG_EEENS5_IJSG_SC_EEEEEEEvNS4_8identityES10_S1A_vS1B_EENS_8epilogue10collective18CollectiveEpilogueINS1D_23Sm100TmaWarpSpecializedILi4ELi2ELi16ELb1ELb0EEEJNS5_IJSG_SF_SG_EEENS5_IJNSS_ISG_SC_EENSS_INS5_IJNSA_ILi16EEESB_EEENS5_IJSC_SG_EEEEEEEESI_SJ_SI_SJ_NS1D_6fusion15FusionCallbacksIS1H_NS1P_17LinearCombinationISI_fSI_fLNS_15FloatRoundStyleE2EEES1I_S1O_JEEENS4_5SM1004TMEM4LOAD26SM100_TMEM_LOAD_32dp32b16xENS4_13SM90_TMA_LOADENS11_INS12_ILi1ELi4ELi3EEES15_NSS_INS5_IJS16_S1K_EEENS5_IJS1K_SC_EEEEEEENS4_39AutoVectorizingCopyWithAssumedAlignmentILi128EEENS4_14SM90_TMA_STOREES24_S26_S26_EEEvvEEEEvNT_6ParamsE --------------------------
	.section	.text._ZN7cutlass13device_kernelINS_4gemm6kernel13GemmUniversalIN4cute5tupleIJiiiiEEENS1_10collective13CollectiveMmaINS1_35MainloopSm100TmaUmmaWarpSpecializedILi13ELi2ELi4ENS5_IJNS4_1CILi2EEENSA_ILi1EEESC_EEEEENS5_IJNSA_ILi128EEESF_NSA_ILi64EEEEEENS_6half_tENS5_IJlSC_lEEESI_SJ_NS4_8TiledMMAINS4_8MMA_AtomIJNS4_26SM100_MMA_F16BF16_2x1SM_SSISI_SI_fLi128ELi128ELNS4_4UMMA5MajorE0ELSO_0ELNSN_7ScaleInE0ELSP_0EEEEEENS4_6LayoutINS5_IJSC_SC_SC_EEENS5_IJNSA_ILi0EEESU_SU_EEEEENS5_IJNS4_10UnderscoreESX_SX_EEEEENS4_18SM100_TMA_2SM_LOADENS4_14ComposedLayoutINS4_7SwizzleILi3ELi4ELi3EEENS4_18smem_ptr_flag_bitsILi16EEENSS_INS5_IJNSA_ILi8EEESG_EEENS5_IJSG_SC_EEEEEEEvNS4_8identityES10_S1A_vS1B_EENS_8epilogue10collective18CollectiveEpilogueINS1D_23Sm100TmaWarpSpecializedILi4ELi2ELi16ELb1ELb0EEEJNS5_IJSG_SF_SG_EEENS5_IJNSS_ISG_SC_EENSS_INS5_IJNSA_ILi16EEESB_EEENS5_IJSC_SG_EEEEEEEESI_SJ_SI_SJ_NS1D_6fusion15FusionCallbacksIS1H_NS1P_17LinearCombinationISI_fSI_fLNS_15FloatRoundStyleE2EEES1I_S1O_JEEENS4_5SM1004TMEM4LOAD26SM100_TMEM_LOAD_32dp32b16xENS4_13SM90_TMA_LOADENS11_INS12_ILi1ELi4ELi3EEES15_NSS_INS5_IJS16_S1K_EEENS5_IJS1K_SC_EEEEEEENS4_39AutoVectorizingCopyWithAssumedAlignmentILi128EEENS4_14SM90_TMA_STOREES24_S26_S26_EEEvvEEEEvNT_6ParamsE,"ax",@progbits
	.align	128
.text._ZN7cutlass13device_kernelINS_4gemm6kernel13GemmUniversalIN4cute5tupleIJiiiiEEENS1_10collective13CollectiveMmaINS1_35MainloopSm100TmaUmmaWarpSpecializedILi13ELi2ELi4ENS5_IJNS4_1CILi2EEENSA_ILi1EEESC_EEEEENS5_IJNSA_ILi128EEESF_NSA_ILi64EEEEEENS_6half_tENS5_IJlSC_lEEESI_SJ_NS4_8TiledMMAINS4_8MMA_AtomIJNS4_26SM100_MMA_F16BF16_2x1SM_SSISI_SI_fLi128ELi128ELNS4_4UMMA5MajorE0ELSO_0ELNSN_7ScaleInE0ELSP_0EEEEEENS4_6LayoutINS5_IJSC_SC_SC_EEENS5_IJNSA_ILi0EEESU_SU_EEEEENS5_IJNS4_10UnderscoreESX_SX_EEEEENS4_18SM100_TMA_2SM_LOADENS4_14ComposedLayoutINS4_7SwizzleILi3ELi4ELi3EEENS4_18smem_ptr_flag_bitsILi16EEENSS_INS5_IJNSA_ILi8EEESG_EEENS5_IJSG_SC_EEEEEEEvNS4_8identityES10_S1A_vS1B_EENS_8epilogue10collective18CollectiveEpilogueINS1D_23Sm100TmaWarpSpecializedILi4ELi2ELi16ELb1ELb0EEEJNS5_IJSG_SF_SG_EEENS5_IJNSS_ISG_SC_EENSS_INS5_IJNSA_ILi16EEESB_EEENS5_IJSC_SG_EEEEEEEESI_SJ_SI_SJ_NS1D_6fusion15FusionCallbacksIS1H_NS1P_17LinearCombinationISI_fSI_fLNS_15FloatRoundStyleE2EEES1I_S1O_JEEENS4_5SM1004TMEM4LOAD26SM100_TMEM_LOAD_32dp32b16xENS4_13SM90_TMA_LOADENS11_INS12_ILi1ELi4ELi3EEES15_NSS_INS5_IJS16_S1K_EEENS5_IJS1K_SC_EEEEEEENS4_39AutoVectorizingCopyWithAssumedAlignmentILi128EEENS4_14SM90_TMA_STOREES24_S26_S26_EEEvvEEEEvNT_6ParamsE:
        .type           _ZN7cutlass13device_kernelINS_4gemm6kernel13GemmUniversalIN4cute5tupleIJiiiiEEENS1_10collective13CollectiveMmaINS1_35MainloopSm100TmaUmmaWarpSpecializedILi13ELi2ELi4ENS5_IJNS4_1CILi2EEENSA_ILi1EEESC_EEEEENS5_IJNSA_ILi128EEESF_NSA_ILi64EEEEEENS_6half_tENS5_IJlSC_lEEESI_SJ_NS4_8TiledMMAINS4_8MMA_AtomIJNS4_26SM100_MMA_F16BF16_2x1SM_SSISI_SI_fLi128ELi128ELNS4_4UMMA5MajorE0ELSO_0ELNSN_7ScaleInE0ELSP_0EEEEEENS4_6LayoutINS5_IJSC_SC_SC_EEENS5_IJNSA_ILi0EEESU_SU_EEEEENS5_IJNS4_10UnderscoreESX_SX_EEEEENS4_18SM100_TMA_2SM_LOADENS4_14ComposedLayoutINS4_7SwizzleILi3ELi4ELi3EEENS4_18smem_ptr_flag_bitsILi16EEENSS_INS5_IJNSA_ILi8EEESG_EEENS5_IJSG_SC_EEEEEEEvNS4_8identityES10_S1A_vS1B_EENS_8epilogue10collective18CollectiveEpilogueINS1D_23Sm100TmaWarpSpecializedILi4ELi2ELi16ELb1ELb0EEEJNS5_IJSG_SF_SG_EEENS5_IJNSS_ISG_SC_EENSS_INS5_IJNSA_ILi16EEESB_EEENS5_IJSC_SG_EEEEEEEESI_SJ_SI_SJ_NS1D_6fusion15FusionCallbacksIS1H_NS1P_17LinearCombinationISI_fSI_fLNS_15FloatRoundStyleE2EEES1I_S1O_JEEENS4_5SM1004TMEM4LOAD26SM100_TMEM_LOAD_32dp32b16xENS4_13SM90_TMA_LOADENS11_INS12_ILi1ELi4ELi3EEES15_NSS_INS5_IJS16_S1K_EEENS5_IJS1K_SC_EEEEEEENS4_39AutoVectorizingCopyWithAssumedAlignmentILi128EEENS4_14SM90_TMA_STOREES24_S26_S26_EEEvvEEEEvNT_6ParamsE,@function
        .size           _ZN7cutlass13device_kernelINS_4gemm6kernel13GemmUniversalIN4cute5tupleIJiiiiEEENS1_10collective13CollectiveMmaINS1_35MainloopSm100TmaUmmaWarpSpecializedILi13ELi2ELi4ENS5_IJNS4_1CILi2EEENSA_ILi1EEESC_EEEEENS5_IJNSA_ILi128EEESF_NSA_ILi64EEEEEENS_6half_tENS5_IJlSC_lEEESI_SJ_NS4_8TiledMMAINS4_8MMA_AtomIJNS4_26SM100_MMA_F16BF16_2x1SM_SSISI_SI_fLi128ELi128ELNS4_4UMMA5MajorE0ELSO_0ELNSN_7ScaleInE0ELSP_0EEEEEENS4_6LayoutINS5_IJSC_SC_SC_EEENS5_IJNSA_ILi0EEESU_SU_EEEEENS5_IJNS4_10UnderscoreESX_SX_EEEEENS4_18SM100_TMA_2SM_LOADENS4_14ComposedLayoutINS4_7SwizzleILi3ELi4ELi3EEENS4_18smem_ptr_flag_bitsILi16EEENSS_INS5_IJNSA_ILi8EEESG_EEENS5_IJSG_SC_EEEEEEEvNS4_8identityES10_S1A_vS1B_EENS_8epilogue10collective18CollectiveEpilogueINS1D_23Sm100TmaWarpSpecializedILi4ELi2ELi16ELb1ELb0EEEJNS5_IJSG_SF_SG_EEENS5_IJNSS_ISG_SC_EENSS_INS5_IJNSA_ILi16EEESB_EEENS5_IJSC_SG_EEEEEEEESI_SJ_SI_SJ_NS1D_6fusion15FusionCallbacksIS1H_NS1P_17LinearCombinationISI_fSI_fLNS_15FloatRoundStyleE2EEES1I_S1O_JEEENS4_5SM1004TMEM4LOAD26SM100_TMEM_LOAD_32dp32b16xENS4_13SM90_TMA_LOADENS11_INS12_ILi1ELi4ELi3EEES15_NSS_INS5_IJS16_S1K_EEENS5_IJS1K_SC_EEEEEEENS4_39AutoVectorizingCopyWithAssumedAlignmentILi128EEENS4_14SM90_TMA_STOREES24_S26_S26_EEEvvEEEEvNT_6ParamsE,(.L_x_225 - _ZN7cutlass13device_kernelINS_4gemm6kernel13GemmUniversalIN4cute5tupleIJiiiiEEENS1_10collective13CollectiveMmaINS1_35MainloopSm100TmaUmmaWarpSpecializedILi13ELi2ELi4ENS5_IJNS4_1CILi2EEENSA_ILi1EEESC_EEEEENS5_IJNSA_ILi128EEESF_NSA_ILi64EEEEEENS_6half_tENS5_IJlSC_lEEESI_SJ_NS4_8TiledMMAINS4_8MMA_AtomIJNS4_26SM100_MMA_F16BF16_2x1SM_SSISI_SI_fLi128ELi128ELNS4_4UMMA5MajorE0ELSO_0ELNSN_7ScaleInE0ELSP_0EEEEEENS4_6LayoutINS5_IJSC_SC_SC_EEENS5_IJNSA_ILi0EEESU_SU_EEEEENS5_IJNS4_10UnderscoreESX_SX_EEEEENS4_18SM100_TMA_2SM_LOADENS4_14ComposedLayoutINS4_7SwizzleILi3ELi4ELi3EEENS4_18smem_ptr_flag_bitsILi16EEENSS_INS5_IJNSA_ILi8EEESG_EEENS5_IJSG_SC_EEEEEEEvNS4_8identityES10_S1A_vS1B_EENS_8epilogue10collective18CollectiveEpilogueINS1D_23Sm100TmaWarpSpecializedILi4ELi2ELi16ELb1ELb0EEEJNS5_IJSG_SF_SG_EEENS5_IJNSS_ISG_SC_EENSS_INS5_IJNSA_ILi16EEESB_EEENS5_IJSC_SG_EEEEEEEESI_SJ_SI_SJ_NS1D_6fusion15FusionCallbacksIS1H_NS1P_17LinearCombinationISI_fSI_fLNS_15FloatRoundStyleE2EEES1I_S1O_JEEENS4_5SM1004TMEM4LOAD26SM100_TMEM_LOAD_32dp32b16xENS4_13SM90_TMA_LOADENS11_INS12_ILi1ELi4ELi3EEES15_NSS_INS5_IJS16_S1K_EEENS5_IJS1K_SC_EEEEEEENS4_39AutoVectorizingCopyWithAssumedAlignmentILi128EEENS4_14SM90_TMA_STOREES24_S26_S26_EEEvvEEEEvNT_6ParamsE)
        .other          _ZN7cutlass13device_kernelINS_4gemm6kernel13GemmUniversalIN4cute5tupleIJiiiiEEENS1_10collective13CollectiveMmaINS1_35MainloopSm100TmaUmmaWarpSpecializedILi13ELi2ELi4ENS5_IJNS4_1CILi2EEENSA_ILi1EEESC_EEEEENS5_IJNSA_ILi128EEESF_NSA_ILi64EEEEEENS_6half_tENS5_IJlSC_lEEESI_SJ_NS4_8TiledMMAINS4_8MMA_AtomIJNS4_26SM100_MMA_F16BF16_2x1SM_SSISI_SI_fLi128ELi128ELNS4_4UMMA5MajorE0ELSO_0ELNSN_7ScaleInE0ELSP_0EEEEEENS4_6LayoutINS5_IJSC_SC_SC_EEENS5_IJNSA_ILi0EEESU_SU_EEEEENS5_IJNS4_10UnderscoreESX_SX_EEEEENS4_18SM100_TMA_2SM_LOADENS4_14ComposedLayoutINS4_7SwizzleILi3ELi4ELi3EEENS4_18smem_ptr_flag_bitsILi16EEENSS_INS5_IJNSA_ILi8EEESG_EEENS5_IJSG_SC_EEEEEEEvNS4_8identityES10_S1A_vS1B_EENS_8epilogue10collective18CollectiveEpilogueINS1D_23Sm100TmaWarpSpecializedILi4ELi2ELi16ELb1ELb0EEEJNS5_IJSG_SF_SG_EEENS5_IJNSS_ISG_SC_EENSS_INS5_IJNSA_ILi16EEESB_EEENS5_IJSC_SG_EEEEEEEESI_SJ_SI_SJ_NS1D_6fusion15FusionCallbacksIS1H_NS1P_17LinearCombinationISI_fSI_fLNS_15FloatRoundStyleE2EEES1I_S1O_JEEENS4_5SM1004TMEM4LOAD26SM100_TMEM_LOAD_32dp32b16xENS4_13SM90_TMA_LOADENS11_INS12_ILi1ELi4ELi3EEES15_NSS_INS5_IJS16_S1K_EEENS5_IJS1K_SC_EEEEEEENS4_39AutoVectorizingCopyWithAssumedAlignmentILi128EEENS4_14SM90_TMA_STOREES24_S26_S26_EEEvvEEEEvNT_6ParamsE,@"STO_CUDA_ENTRY STV_DEFAULT"
_ZN7cutlass13device_kernelINS_4gemm6kernel13GemmUniversalIN4cute5tupleIJiiiiEEENS1_10collective13CollectiveMmaINS1_35MainloopSm100TmaUmmaWarpSpecializedILi13ELi2ELi4ENS5_IJNS4_1CILi2EEENSA_ILi1EEESC_EEEEENS5_IJNSA_ILi128EEESF_NSA_ILi64EEEEEENS_6half_tENS5_IJlSC_lEEESI_SJ_NS4_8TiledMMAINS4_8MMA_AtomIJNS4_26SM100_MMA_F16BF16_2x1SM_SSISI_SI_fLi128ELi128ELNS4_4UMMA5MajorE0ELSO_0ELNSN_7ScaleInE0ELSP_0EEEEEENS4_6LayoutINS5_IJSC_SC_SC_EEENS5_IJNSA_ILi0EEESU_SU_EEEEENS5_IJNS4_10UnderscoreESX_SX_EEEEENS4_18SM100_TMA_2SM_LOADENS4_14ComposedLayoutINS4_7SwizzleILi3ELi4ELi3EEENS4_18smem_ptr_flag_bitsILi16EEENSS_INS5_IJNSA_ILi8EEESG_EEENS5_IJSG_SC_EEEEEEEvNS4_8identityES10_S1A_vS1B_EENS_8epilogue10collective18CollectiveEpilogueINS1D_23Sm100TmaWarpSpecializedILi4ELi2ELi16ELb1ELb0EEEJNS5_IJSG_SF_SG_EEENS5_IJNSS_ISG_SC_EENSS_INS5_IJNSA_ILi16EEESB_EEENS5_IJSC_SG_EEEEEEEESI_SJ_SI_SJ_NS1D_6fusion15FusionCallbacksIS1H_NS1P_17LinearCombinationISI_fSI_fLNS_15FloatRoundStyleE2EEES1I_S1O_JEEENS4_5SM1004TMEM4LOAD26SM100_TMEM_LOAD_32dp32b16xENS4_13SM90_TMA_LOADENS11_INS12_ILi1ELi4ELi3EEES15_NSS_INS5_IJS16_S1K_EEENS5_IJS1K_SC_EEEEEEENS4_39AutoVectorizingCopyWithAssumedAlignmentILi128EEENS4_14SM90_TMA_STOREES24_S26_S26_EEEvvEEEEvNT_6ParamsE:
[----:B------:R-:W1:Y:S01]  /*0000*/  LDC R1, c[0x0][0x37c] ;  /* 0x0000df00ff017b82 */ /* 0x000e620000000800 */
[----:B------:R-:W2:Y:S01]  /*0010*/  S2R R72, SR_TID.X ;  /* 0x0000000000487919 */ /* 0x000ea20000002100 */
[----:B------:R-:W3:Y:S06]  /*0020*/  LDCU.64 UR6, c[0x0][0x890] ;  /* 0x00011200ff0677ac */ /* 0x000eec0008000a00 */
[----:B------:R-:W4:Y:S01]  /*0030*/  S2UR UR37, SR_CgaCtaId ;  /* 0x00000000002579c3 */ /* 0x000f220000008800 */
[----:B------:R-:W-:Y:S02]  /*0040*/  PRMT R59, RZ, 0x7610, R59 ;  /* 0x00007610ff3b7816 */ /* 0x000fe4000000003b */
[----:B------:R-:W-:Y:S01]  /*0050*/  ELECT P1, URZ, PT ;  /* 0x0000000000ff782f */ /* 0x000fe20003820000 */
[----:B------:R-:W1:Y:S01]  /*0060*/  LDCU.64 UR46, c[0x0][0x358] ;  /* 0x00006b00ff2e77ac */ /* 0x000e620008000a00 */
[----:B---3--:R-:W-:-:S04]  /*0070*/  UISETP.NE.U32.AND UP0, UPT, UR6, URZ, UPT ;  /* 0x000000ff0600728c */ /* 0x008fc8000bf05070 */
[----:B------:R-:W-:Y:S02]  /*0080*/  UISETP.NE.AND.EX UP0, UPT, UR7, URZ, UPT, UP0 ;  /* 0x000000ff0700728c */ /* 0x000fe4000bf05300 */
[----:B----4-:R-:W-:Y:S02]  /*0090*/  ULOP3.LUT UR5, UR37, 0x1, URZ, 0xc0, !UPT ;  /* 0x0000000125057892 */ /* 0x010fe4000f8ec0ff */
[----:B------:R-:W-:Y:S01]  /*00a0*/  ULOP3.LUT UR4, UR37, 0x1, URZ, 0x3c, !UPT ;  /* 0x0000000125047892 */ /* 0x000fe2000f8e3cff */
[----:B--2---:R-:W-:-:S05]  /*00b0*/  SHF.R.U32.HI R66, RZ, 0x5, R72 ;  /* 0x00000005ff427819 */ /* 0x004fca0000011648 */
[----:B------:R-:W2:Y:S02]  /*00c0*/  SHFL.IDX PT, R0, R66, RZ, 0x1f ;  /* 0x00001fff42007589 */ /* 0x000ea400000e0000 */
[----:B--2---:R-:W-:Y:S01]  /*00d0*/  R2UR UR10, R0 ;  /* 0x00000000000a72ca */ /* 0x004fe200000e0000 */
[----:B-1----:R-:W-:-:S14]  /*00e0*/  BRA.U UP0, `(.L_x_0) ;  /* 0x00000001002c7547 */ /* 0x002fdc000b800000 */
[----:B------:R-:W1:Y:S02]  /*00f0*/  LDCU.64 UR8, c[0x0][0x888] ;  /* 0x00011100ff0877ac */ /* 0x000e640008000a00 */
[----:B-1----:R-:W-:-:S04]  /*0100*/  UISETP.NE.U32.AND UP0, UPT, UR8, URZ, UPT ;  /* 0x000000ff0800728c */ /* 0x002fc8000bf05070 */
[----:B------:R-:W-:-:S09]  /*0110*/  UISETP.NE.AND.EX UP0, UPT, UR9, URZ, UPT, UP0 ;  /* 0x000000ff0900728c */ /* 0x000fd2000bf05300 */
[----:B------:R-:W-:Y:S05]  /*0120*/  BRA.U !UP0, `(.L_x_1) ;  /* 0x0000000108107547 */ /* 0x000fea000b800000 */
[----:B------:R-:W1:Y:S02]  /*0130*/  LDC.64 R2, c[0x0][0x888] ;  /* 0x00022200ff027b82 */ /* 0x000e640000000a00 */
[----:B-1----:R1:W5:Y:S01]  /*0140*/  LDG.E R35, desc[UR46][R2.64] ;  /* 0x0000002e02237981 */ /* 0x002362000c1e1900 */
[----:B------:R-:W-:Y:S01]  /*0150*/  HFMA2 R59, -RZ, RZ, 0, 5.9604644775390625e-08 ;  /* 0x00000001ff3b7431 */ /* 0x000fe200000001ff */
[----:B------:R-:W-:Y:S05]  /*0160*/  BRA `(.L_x_0) ;  /* 0x00000000000c7947 */ /* 0x000fea0003800000 */
.L_x_1:
[----:B------:R-:W1:Y:S01]  /*0170*/  LDCU UR8, c[0x0][0x880] ;  /* 0x00011000ff0877ac */ /* 0x000e620008000800 */
[----:B------:R-:W-:Y:S01]  /*0180*/  HFMA2 R59, -RZ, RZ, 0, 5.9604644775390625e-08 ;  /* 0x00000001ff3b7431 */ /* 0x000fe200000001ff */
[----:B-1----:R-:W-:-:S07]  /*0190*/  MOV R35, UR8 ;  /* 0x0000000800237c02 */ /* 0x002fce0008000f00 */
.L_x_0:
[----:B------:R-:W2:Y:S02]  /*01a0*/  LDCU.64 UR8, c[0x0][0x8b0] ;  /* 0x00011600ff0877ac */ /* 0x000ea40008000a00 */
[----:B--2---:R-:W-:-:S04]  /*01b0*/  UISETP.NE.U32.AND UP0, UPT, UR8, URZ, UPT ;  /* 0x000000ff0800728c */ /* 0x004fc8000bf05070 */
[----:B------:R-:W-:-:S09]  /*01c0*/  UISETP.NE.AND.EX UP0, UPT, UR9, URZ, UPT, UP0 ;  /* 0x000000ff0900728c */ /* 0x000fd2000bf05300 */
[----:B------:R-:W-:Y:S05]  /*01d0*/  BRA.U UP0, `(.L_x_2) ;  /* 0x0000000100247547 */ /* 0x000fea000b800000 */
[----:B------:R-:W2:Y:S02]  /*01e0*/  LDCU.64 UR8, c[0x0][0x8a8] ;  /* 0x00011500ff0877ac */ /* 0x000ea40008000a00 */
[----:B--2---:R-:W-:-:S04]  /*01f0*/  UISETP.NE.U32.AND UP0, UPT, UR8, URZ, UPT ;  /* 0x000000ff0800728c */ /* 0x004fc8000bf05070 */
[----:B------:R-:W-:-:S09]  /*0200*/  UISETP.NE.AND.EX UP0, UPT, UR9, URZ, UPT, UP0 ;  /* 0x000000ff0900728c */ /* 0x000fd2000bf05300 */
[----:B------:R-:W-:Y:S05]  /*0210*/  BRA.U !UP0, `(.L_x_3) ;  /* 0x00000001080c7547 */ /* 0x000fea000b800000 */
[----:B------:R-:W2:Y:S02]  /*0220*/  LDC.64 R32, c[0x0][0x8a8] ;  /* 0x00022a00ff207b82 */ /* 0x000ea40000000a00 */
[----:B--2---:R2:W5:Y:S01]  /*0230*/  LDG.E R32, desc[UR46][R32.64] ;  /* 0x0000002e20207981 */ /* 0x004562000c1e1900 */
[----:B------:R-:W-:Y:S05]  /*0240*/  BRA `(.L_x_2) ;  /* 0x0000000000087947 */ /* 0x000fea0003800000 */
.L_x_3:
[----:B------:R-:W2:Y:S02]  /*0250*/  LDCU UR8, c[0x0][0x8a0] ;  /* 0x00011400ff0877ac */ /* 0x000ea40008000800 */
[----:B--2---:R-:W-:Y:S02]  /*0260*/  MOV R32, UR8 ;  /* 0x0000000800207c02 */ /* 0x004fe40008000f00 */
.L_x_2:
[----:B------:R-:W-:Y:S01]  /*0270*/  IMAD.U32 R0, RZ, RZ, UR10 ;  /* 0x0000000aff007e24 */ /* 0x000fe2000f8e00ff */
[----:B------:R-:W-:Y:S04]  /*0280*/  BSSY.RECONVERGENT B0, `(.L_x_4) ;  /* 0x000000c000007945 */ /* 0x000fe80003800200 */
[C---:B------:R-:W-:Y:S02]  /*0290*/  ISETP.NE.OR P2, PT, R0.reuse, 0x1, !P1 ;  /* 0x000000010000780c */ /* 0x040fe40004f45670 */
[----:B------:R-:W-:-:S11]  /*02a0*/  ISETP.NE.OR P0, PT, R0, 0x3, !P1 ;  /* 0x000000030000780c */ /* 0x000fd60004f05670 */
[----:B------:R-:W-:Y:S05]  /*02b0*/  @P2 BRA `(.L_x_5) ;  /* 0x0000000000202947 */ /* 0x000fea0003800000 */
[----:B------:R-:W3:Y:S02]  /*02c0*/  LDCU.64 UR8, c[0x0][0x348] ;  /* 0x00006900ff0877ac */ /* 0x000ee40008000a00 */
[----:B---3--:R-:W-:Y:S02]  /*02d0*/  UIADD3 UR12, UP1, UPT, UR8, 0x80, URZ ;  /* 0x00000080080c7890 */ /* 0x008fe4000ff3e0ff */
[----:B------:R-:W-:Y:S02]  /*02e0*/  UIADD3 UR8, UP0, UPT, UR8, 0x180, URZ ;  /* 0x0000018008087890 */ /* 0x000fe4000ff1e0ff */
[----:B------:R-:W-:Y:S02]  /*02f0*/  UIADD3.X UR13, UPT, UPT, URZ, UR9, URZ, UP1, !UPT ;  /* 0x00000009ff0d7290 */ /* 0x000fe40008ffe4ff */
[----:B------:R-:W-:-:S07]  /*0300*/  UIADD3.X UR9, UPT, UPT, URZ, UR9, URZ, UP0, !UPT ;  /* 0x00000009ff097290 */ /* 0x000fce00087fe4ff */
[----:B------:R3:W-:Y:S02]  /*0310*/  UTMACCTL.PF [UR12] ;  /* 0x000000000c0079b9 */ /* 0x0007e40008040000 */
[----:B------:R3:W-:Y:S02]  /*0320*/  UTMACCTL.PF [UR8] ;  /* 0x00000000080079b9 */ /* 0x0007e40008040000 */
[----:B---3--:R-:W-:Y:S01]  /*0330*/  NOP ;  /* 0x0000000000007918 */ /* 0x008fe20000000000 */
.L_x_5:
[----:B------:R-:W-:Y:S05]  /*0340*/  BSYNC.RECONVERGENT B0 ;  /* 0x0000000000007941 */ /* 0x000fea0003800200 */
.L_x_4:
[----:B------:R-:W-:Y:S04]  /*0350*/  BSSY.RECONVERGENT B0, `(.L_x_6) ;  /* 0x000000a000007945 */ /* 0x000fe80003800200 */
        /* <DEDUP_REMOVED lines=9> */
.L_x_7:
[----:B------:R-:W-:Y:S05]  /*03f0*/  BSYNC.RECONVERGENT B0 ;  /* 0x0000000000007941 */ /* 0x000fea0003800200 */
.L_x_6:
[----:B------:R-:W3:Y:S01]  /*0400*/  LDCU.64 UR8, c[0x0][0x888] ;  /* 0x00011100ff0877ac */ /* 0x000ee20008000a00 */
[----:B------:R-:W-:Y:S02]  /*0410*/  UISETP.EQ.U32.AND UP1, UPT, UR6, URZ, UPT ;  /* 0x000000ff0600728c */ /* 0x000fe4000bf22070 */
[----:B------:R-:W-:Y:S02]  /*0420*/  UPLOP3.LUT UP5, UPT, UPT, UPT, UPT, 0x80, 0x8 ;  /* 0x000000000008789c */ /* 0x000fe40003faf070 */
[----:B---3--:R-:W-:-:S04]  /*0430*/  UISETP.NE.U32.AND UP0, UPT, UR8, URZ, UPT ;  /* 0x000000ff0800728c */ /* 0x008fc8000bf05070 */
[----:B------:R-:W-:-:S04]  /*0440*/  UISETP.NE.AND.EX UP0, UPT, UR9, URZ, UPT, UP0 ;  /* 0x000000ff0900728c */ /* 0x000fc8000bf05300 */
[----:B------:R-:W-:-:S04]  /*0450*/  UISETP.EQ.OR.EX UP2, UPT, UR7, URZ, !UP0, UP1 ;  /* 0x000000ff0700728c */ /* 0x000fc8000c742710 */
[----:B------:R-:W-:-:S05]  /*0460*/  UP2UR UR50, UPR, URZ, 0x4 ;  /* 0x00000004ff327883 */ /* 0x000fca0008000000 */
[----:B------:R-:W-:Y:S07]  /*0470*/  BRA.U !UP2, `(.L_x_8) ;  /* 0x000000010a207547 */ /* 0x000fee000b800000 */
[----:B------:R-:W-:Y:S01]  /*0480*/  UISETP.NE.U32.AND UP2, UPT, UR6, URZ, UPT ;  /* 0x000000ff0600728c */ /* 0x000fe2000bf45070 */
[----:B-----5:R-:W-:Y:S01]  /*0490*/  FSETP.NEU.AND P0, PT, R35, RZ, PT ;  /* 0x000000ff2300720b */ /* 0x020fe20003f0d000 */
[----:B------:R-:W-:Y:S02]  /*04a0*/  USEL UR6, URZ, 0xffffffff, UP0 ;  /* 0xffffffffff067887 */ /* 0x000fe40008000000 */
[----:B------:R-:W-:-:S10]  /*04b0*/  UISETP.NE.AND.EX UP2, UPT, UR7, URZ, UPT, UP2 ;  /* 0x000000ff0700728c */ /* 0x000fd4000bf45320 */
[----:B------:R-:W-:Y:S01]  /*04c0*/  VOTEU.ANY UP1, P0 ;  /* 0x0000000000ff7886 */ /* 0x000fe20000020100 */
[----:B------:R-:W-:-:S04]  /*04d0*/  @!UP2 USEL UR6, URZ, 0xffffffff, UP1 ;  /* 0xffffffffff06a887 */ /* 0x000fc80008800000 */
[----:B------:R-:W-:-:S04]  /*04e0*/  ULOP3.LUT UR6, UR6, 0x1, URZ, 0xc0, !UPT ;  /* 0x0000000106067892 */ /* 0x000fc8000f8ec0ff */
[----:B------:R-:W-:-:S11]  /*04f0*/  UISETP.NE.U32.AND UP5, UPT, UR6, 0x1, UPT ;  /* 0x000000010600788c */ /* 0x000fd6000bfa5070 */
.L_x_8:
[----:B------:R-:W3:Y:S01]  /*0500*/  SHFL.IDX PT, R0, R66, RZ, 0x1f ;  /* 0x00001fff42007589 */ /* 0x000ee200000e0000 */
[----:B------:R-:W-:-:S04]  /*0510*/  UISETP.NE.AND UP1, UPT, UR10, 0x2, UPT ;  /* 0x000000020a00788c */ /* 0x000fc8000bf25270 */
[----:B------:R-:W-:Y:S02]  /*0520*/  UISETP.EQ.AND UP2, UPT, UR5, URZ, !UP1 ;  /* 0x000000ff0500728c */ /* 0x000fe4000cf42270 */
[----:B------:R-:W-:-:S04]  /*0530*/  USEL UR6, URZ, 0x1, UP1 ;  /* 0x00000001ff067887 */ /* 0x000fc80008800000 */
[----:B------:R-:W-:Y:S02]  /*0540*/  PLOP3.LUT P5, PT, P1, PT, UP2, 0x80, 0x8 ;  /* 0x000000000008781c */ /* 0x000fe40000faf028 */
[----:B---3--:R-:W-:-:S13]  /*0550*/  ISETP.NE.AND P0, PT, R0, RZ, PT ;  /* 0x000000ff0000720c */ /* 0x008fda0003f05270 */
[----:B------:R-:W-:Y:S05]  /*0560*/  @P0 BRA `(.L_x_9) ;  /* 0x0000000000980947 */ /* 0x000fea0003800000 */
[----:B------:R-:W-:Y:S01]  /*0570*/  ELECT P0, URZ, PT ;  /* 0x0000000000ff782f */ /* 0x000fe20003800000 */
[----:B------:R-:W-:-:S12]  /*0580*/  BSSY.RECONVERGENT B0, `(.L_x_9) ;  /* 0x0000024000007945 */ /* 0x000fd80003800200 */
[----:B------:R-:W-:Y:S05]  /*0590*/  @!P0 BRA `(.L_x_10) ;  /* 0x0000000000888947 */ /* 0x000fea0003800000 */
[----:B------:R-:W-:Y:S01]  /*05a0*/  UMOV UR8, 0x400 ;  /* 0x0000040000087882 */ /* 0x000fe20000000000 */
[----:B------:R-:W-:Y:S01]  /*05b0*/  UMOV UR7, 0x1 ;  /* 0x0000000100077882 */ /* 0x000fe20000000000 */
[----:B------:R-:W-:Y:S02]  /*05c0*/  ULEA UR8, UR37, UR8, 0x18 ;  /* 0x0000000825087291 */ /* 0x000fe4000f8ec0ff */
[----:B------:R-:W-:-:S04]  /*05d0*/  UIADD3 UR12, UPT, UPT, -UR7, 0x100000, URZ ;  /* 0x00100000070c7890 */ /* 0x000fc8000fffe1ff */
[----:B------:R-:W-:Y:S02]  /*05e0*/  USHF.L.U32 UR13, UR12, 0xb, URZ ;  /* 0x0000000b0c0d7899 */ /* 0x000fe400080006ff */
[----:B------:R-:W-:Y:S01]  /*05f0*/  USHF.L.U32 UR12, UR12, 0x1, URZ ;  /* 0x000000010c0c7899 */ /* 0x000fe200080006ff */
[----:B------:R-:W3:Y:S11]  /*0600*/  FENCE.VIEW.ASYNC.S ;  /* 0x00000000000073c6 */ /* 0x000ef60000000000 */
[----:B---3--:R3:W4:Y:S01]  /*0610*/  SYNCS.EXCH.64 URZ, [UR8], UR12 ;  /* 0x0000000c08ff75b2 */ /* 0x0087220008000100 */
[----:B------:R3:W1:Y:S01]  /*0620*/  SYNCS.EXCH.64 URZ, [UR8+0x68], UR12 ;  /* 0x0000680c08ff75b2 */ /* 0x0006620008000100 */
        /* <DEDUP_REMOVED lines=23> */
[----:B------:R3:W1:Y:S02]  /*07a0*/  SYNCS.EXCH.64 URZ, [UR8+0xc8], UR12 ;  /* 0x0000c80c08ff75b2 */ /* 0x0006640008000100 */
[----:B---34-:R-:W-:Y:S01]  /*07b0*/  NOP ;  /* 0x0000000000007918 */ /* 0x018fe20000000000 */
.L_x_10:
[----:B------:R-:W-:Y:S05]  /*07c0*/  BSYNC.RECONVERGENT B0 ;  /* 0x0000000000007941 */ /* 0x000fea0003800200 */
.L_x_9:
[----:B------:R-:W3:Y:S01]  /*07d0*/  SHFL.IDX PT, R0, R66, RZ, 0x1f ;  /* 0x00001fff42007589 */ /* 0x000ee200000e0000 */
[----:B------:R-:W-:Y:S01]  /*07e0*/  NOP ;  /* 0x0000000000007918 */ /* 0x000fe20000000000 */
[----:B---3--:R-:W-:-:S13]  /*07f0*/  ISETP.NE.AND P0, PT, R0, 0x1, PT ;  /* 0x000000010000780c */ /* 0x008fda0003f05270 */
[----:B------:R-:W-:Y:S05]  /*0800*/  @P0 BRA `(.L_x_11) ;  /* 0x0000000000540947 */ /* 0x000fea0003800000 */
[----:B------:R-:W-:Y:S01]  /*0810*/  UMOV UR9, 0x400 ;  /* 0x0000040000097882 */ /* 0x000fe20000000000 */
[----:B------:R-:W-:Y:S01]  /*0820*/  UMOV UR8, 0x20 ;  /* 0x0000002000087882 */ /* 0x000fe20000000000 */
[----:B------:R-:W-:Y:S01]  /*0830*/  UMOV UR7, 0x80 ;  /* 0x0000008000077882 */ /* 0x000fe20000000000 */
[----:B------:R-:W-:Y:S02]  /*0840*/  ULEA UR9, UR37, UR9, 0x18 ;  /* 0x0000000925097291 */ /* 0x000fe4000f8ec0ff */
[----:B------:R-:W-:-:S04]  /*0850*/  UIADD3 UR12, UPT, UPT, -UR8, 0x100000, URZ ;  /* 0x00100000080c7890 */ /* 0x000fc8000fffe1ff */
[----:B------:R-:W-:Y:S02]  /*0860*/  USHF.L.U32 UR13, UR12, 0xb, URZ ;  /* 0x0000000b0c0d7899 */ /* 0x000fe400080006ff */
[----:B------:R-:W-:Y:S02]  /*0870*/  USHF.L.U32 UR12, UR12, 0x1, URZ ;  /* 0x000000010c0c7899 */ /* 0x000fe400080006ff */
[----:B------:R-:W-:-:S04]  /*0880*/  UIADD3 UR14, UPT, UPT, -UR7, 0x100000, URZ ;  /* 0x00100000070e7890 */ /* 0x000fc8000fffe1ff */
[----:B------:R-:W-:Y:S02]  /*0890*/  USHF.L.U32 UR15, UR14, 0xb, URZ ;  /* 0x0000000b0e0f7899 */ /* 0x000fe400080006ff */
[----:B------:R-:W-:Y:S01]  /*08a0*/  USHF.L.U32 UR14, UR14, 0x1, URZ ;  /* 0x000000010e0e7899 */ /* 0x000fe200080006ff */
[----:B------:R-:W-:Y:S01]  /*08b0*/  ELECT P0, URZ, PT ;  /* 0x0000000000ff782f */ /* 0x000fe20003800000 */
[----:B------:R-:W3:Y:S02]  /*08c0*/  FENCE.VIEW.ASYNC.S ;  /* 0x00000000000073c6 */ /* 0x000ee40000000000 */
[----:B---3--:R3:W4:Y:S08]  /*08d0*/  SYNCS.EXCH.64 URZ, [UR9+0xd0], UR12 ;  /* 0x0000d00c09ff75b2 */ /* 0x0087300008000100 */
[----:B------:R3:W1:Y:S01]  /*08e0*/  SYNCS.EXCH.64 URZ, [UR9+0xf0], UR14 ;  /* 0x0000f00e09ff75b2 */ /* 0x0006620008000100 */
[----:B------:R3:W1:Y:S01]  /*08f0*/  SYNCS.EXCH.64 URZ, [UR9+0xd8], UR12 ;  /* 0x0000d80c09ff75b2 */ /* 0x0006620008000100 */
[----:B------:R3:W1:Y:S01]  /*0900*/  SYNCS.EXCH.64 URZ, [UR9+0xf8], UR14 ;  /* 0x0000f80e09ff75b2 */ /* 0x0006620008000100 */
[----:B------:R3:W1:Y:S01]  /*0910*/  SYNCS.EXCH.64 URZ, [UR9+0xe0], UR12 ;  /* 0x0000e00c09ff75b2 */ /* 0x0006620008000100 */
[----:B------:R3:W1:Y:S01]  /*0920*/  SYNCS.EXCH.64 URZ, [UR9+0x100], UR14 ;  /* 0x0001000e09ff75b2 */ /* 0x0006620008000100 */
[----:B------:R3:W1:Y:S01]  /*0930*/  SYNCS.EXCH.64 URZ, [UR9+0xe8], UR12 ;  /* 0x0000e80c09ff75b2 */ /* 0x0006620008000100 */
[----:B------:R3:W1:Y:S01]  /*0940*/  SYNCS.EXCH.64 URZ, [UR9+0x108], UR14 ;  /* 0x0001080e09ff75b2 */ /* 0x0006620008000100 */
[----:B------:R-:W-:Y:S01]  /*0950*/  NOP ;  /* 0x0000000000007918 */ /* 0x000fe20000000000 */
.L_x_11:
[----:B------:R-:W2:Y:S01]  /*0960*/  SHFL.IDX PT, R0, R66, RZ, 0x1f ;  /* 0x00001fff42007589 */ /* 0x000ea200000e0000 */
[----:B------:R-:W-:Y:S01]  /*0970*/  NOP ;  /* 0x0000000000007918 */ /* 0x000fe20000000000 */
[----:B--2---:R-:W-:-:S13]  /*0980*/  ISETP.NE.AND P0, PT, R0, 0x3, PT ;  /* 0x000000030000780c */ /* 0x004fda0003f05270 */
[----:B------:R-:W-:Y:S05]  /*0990*/  @P0 BRA `(.L_x_12) ;  /* 0x00000000002c0947 */ /* 0x000fea0003800000 */
[----:B------:R-:W-:Y:S01]  /*09a0*/  UMOV UR8, 0x400 ;  /* 0x0000040000087882 */ /* 0x000fe20000000000 */
[----:B------:R-:W-:Y:S01]  /*09b0*/  UMOV UR7, 0x20 ;  /* 0x0000002000077882 */ /* 0x000fe20000000000 */
[----:B------:R-:W-:Y:S02]  /*09c0*/  ULEA UR8, UR37, UR8, 0x18 ;  /* 0x0000000825087291 */ /* 0x000fe4000f8ec0ff */
[----:B---3--:R-:W-:-:S04]  /*09d0*/  UIADD3 UR12, UPT, UPT, -UR7, 0x100000, URZ ;  /* 0x00100000070c7890 */ /* 0x008fc8000fffe1ff */
[----:B------:R-:W-:Y:S02]  /*09e0*/  USHF.L.U32 UR13, UR12, 0xb, URZ ;  /* 0x0000000b0c0d7899 */ /* 0x000fe400080006ff */
[----:B------:R-:W-:Y:S01]  /*09f0*/  USHF.L.U32 UR12, UR12, 0x1, URZ ;  /* 0x000000010c0c7899 */ /* 0x000fe200080006ff */
[----:B------:R-:W-:Y:S01]  /*0a00*/  ELECT P0, URZ, PT ;  /* 0x0000000000ff782f */ /* 0x000fe20003800000 */
[----:B------:R-:W2:Y:S10]  /*0a10*/  FENCE.VIEW.ASYNC.S ;  /* 0x00000000000073c6 */ /* 0x000eb40000000000 */
[----:B--2---:R2:W3:Y:S01]  /*0a20*/  SYNCS.EXCH.64 URZ, [UR8+0x110], UR12 ;  /* 0x0001100c08ff75b2 */ /* 0x0044e20008000100 */
[----:B------:R2:W1:Y:S01]  /*0a30*/  SYNCS.EXCH.64 URZ, [UR8+0x118], UR12 ;  /* 0x0001180c08ff75b2 */ /* 0x0004620008000100 */
[----:B------:R-:W-:Y:S01]  /*0a40*/  NOP ;  /* 0x0000000000007918 */ /* 0x000fe20000000000 */
.L_x_12:
[----:B------:R-:W4:Y:S01]  /*0a50*/  SHFL.IDX PT, R0, R66, RZ, 0x1f ;  /* 0x00001fff42007589 */ /* 0x000f2200000e0000 */
[----:B------:R-:W-:Y:S01]  /*0a60*/  NOP ;  /* 0x0000000000007918 */ /* 0x000fe20000000000 */
[----:B----4-:R-:W-:-:S13]  /*0a70*/  ISETP.NE.AND P0, PT, R0, 0x4, PT ;  /* 0x000000040000780c */ /* 0x010fda0003f05270 */
[----:B------:R-:W-:Y:S05]  /*0a80*/  @P0 BRA `(.L_x_13) ;  /* 0x0000000000480947 */ /* 0x000fea0003800000 */
[----:B---3--:R-:W-:Y:S01]  /*0a90*/  UMOV UR9, 0x1e0 ;  /* 0x000001e000097882 */ /* 0x008fe20000000000 */
[----:B--2---:R-:W-:Y:S01]  /*0aa0*/  UMOV UR8, 0x400 ;  /* 0x0000040000087882 */ /* 0x004fe20000000000 */
[----:B------:R-:W-:Y:S01]  /*0ab0*/  USEL UR9, UR9, 0x1a0, UP5 ;  /* 0x000001a009097887 */ /* 0x000fe2000a800000 */
        /* <DEDUP_REMOVED lines=9> */
[----:B------:R-:W2:Y:S02]  /*0b50*/  FENCE.VIEW.ASYNC.S ;  /* 0x00000000000073c6 */ /* 0x000ea40000000000 */
[----:B--2---:R4:W2:Y:S08]  /*0b60*/  SYNCS.EXCH.64 URZ, [UR8+0x120], UR12 ;  /* 0x0001200c08ff75b2 */ /* 0x0048b00008000100 */
[----:B------:R4:W3:Y:S01]  /*0b70*/  SYNCS.EXCH.64 URZ, [UR8+0x130], UR14 ;  /* 0x0001300e08ff75b2 */ /* 0x0008e20008000100 */
[----:B------:R4:W1:Y:S01]  /*0b80*/  SYNCS.EXCH.64 URZ, [UR8+0x128], UR12 ;  /* 0x0001280c08ff75b2 */ /* 0x0008620008000100 */
[----:B------:R4:W1:Y:S02]  /*0b90*/  SYNCS.EXCH.64 URZ, [UR8+0x138], UR14 ;  /* 0x0001380e08ff75b2 */ /* 0x0008640008000100 */
[----:B----4-:R-:W-:Y:S01]  /*0ba0*/  NOP ;  /* 0x0000000000007918 */ /* 0x010fe20000000000 */
.L_x_13:
[----:B------:R-:W4:Y:S01]  /*0bb0*/  SHFL.IDX PT, R0, R66, RZ, 0x1f ;  /* 0x00001fff42007589 */ /* 0x000f2200000e0000 */
[----:B------:R-:W-:Y:S01]  /*0bc0*/  NOP ;  /* 0x0000000000007918 */ /* 0x000fe20000000000 */
[----:B----4-:R-:W-:-:S13]  /*0bd0*/  ISETP.NE.AND P0, PT, R0, 0x5, PT ;  /* 0x000000050000780c */ /* 0x010fda0003f05270 */
[----:B------:R-:W-:Y:S05]  /*0be0*/  @P0 BRA `(.L_x_14) ;  /* 0x0000000000540947 */ /* 0x000fea0003800000 */
[----:B---3--:R-:W-:Y:S01]  /*0bf0*/  UMOV UR9, 0x400 ;  /* 0x0000040000097882 */ /* 0x008fe20000000000 */
[----:B--2---:R-:W-:Y:S01]  /*0c00*/  UMOV UR8, 0x1 ;  /* 0x0000000100087882 */ /* 0x004fe20000000000 */
        /* <DEDUP_REMOVED lines=13> */
[----:B------:R4:W1:Y:S01]  /*0ce0*/  SYNCS.EXCH.64 URZ, [UR9+0x168], UR14 ;  /* 0x0001680e09ff75b2 */ /* 0x0008620008000100 */
[----:B------:R4:W1:Y:S01]  /*0cf0*/  SYNCS.EXCH.64 URZ, [UR9+0x150], UR12 ;  /* 0x0001500c09ff75b2 */ /* 0x0008620008000100 */
[----:B------:R4:W1:Y:S01]  /*0d00*/  SYNCS.EXCH.64 URZ, [UR9+0x170], UR14 ;  /* 0x0001700e09ff75b2 */ /* 0x0008620008000100 */
[----:B------:R4:W1:Y:S01]  /*0d10*/  SYNCS.EXCH.64 URZ, [UR9+0x158], UR12 ;  /* 0x0001580c09ff75b2 */ /* 0x0008620008000100 */
[----:B------:R4:W1:Y:S02]  /*0d20*/  SYNCS.EXCH.64 URZ, [UR9+0x178], UR14 ;  /* 0x0001780e09ff75b2 */ /* 0x0008640008000100 */
[----:B----4-:R-:W-:Y:S01]  /*0d30*/  NOP ;  /* 0x0000000000007918 */ /* 0x010fe20000000000 */
.L_x_14:
[----:B------:R-:W4:Y:S01]  /*0d40*/  SHFL.IDX PT, R0, R66, RZ, 0x1f ;  /* 0x00001fff42007589 */ /* 0x000f2200000e0000 */
[----:B------:R-:W-:Y:S01]  /*0d50*/  ISETP.NE.OR P1, PT, RZ, UR10, !P1 ;  /* 0x0000000aff007c0c */ /* 0x000fe2000cf25670 */
[----:B------:R-:W-:Y:S01]  /*0d60*/  NOP ;  /* 0x0000000000007918 */ /* 0x000fe20000000000 */
[----:B----4-:R-:W-:-:S13]  /*0d70*/  ISETP.NE.AND P0, PT, R0, 0x3, PT ;  /* 0x000000030000780c */ /* 0x010fda0003f05270 */
[----:B------:R-:W-:Y:S05]  /*0d80*/  @P0 BRA `(.L_x_15) ;  /* 0x0000000000340947 */ /* 0x000fea0003800000 */
[----:B--2---:R-:W-:Y:S01]  /*0d90*/  UMOV UR8, 0x400 ;  /* 0x0000040000087882 */ /* 0x004fe20000000000 */
[----:B------:R-:W-:Y:S01]  /*0da0*/  UMOV UR7, 0x20 ;  /* 0x0000002000077882 */ /* 0x000fe20000000000 */
[----:B------:R-:W-:Y:S02]  /*0db0*/  ULEA UR8, UR37, UR8, 0x18 ;  /* 0x0000000825087291 */ /* 0x000fe4000f8ec0ff */
[----:B---3--:R-:W-:-:S04]  /*0dc0*/  UIADD3 UR12, UPT, UPT, -UR7, 0x100000, URZ ;  /* 0x00100000070c7890 */ /* 0x008fc8000fffe1ff */
[----:B------:R-:W-:Y:S02]  /*0dd0*/  USHF.L.U32 UR13, UR12, 0xb, URZ ;  /* 0x0000000b0c0d7899 */ /* 0x000fe400080006ff */
[----:B------:R-:W-:Y:S01]  /*0de0*/  USHF.L.U32 UR12, UR12, 0x1, URZ ;  /* 0x000000010c0c7899 */ /* 0x000fe200080006ff */
[----:B------:R-:W-:Y:S01]  /*0df0*/  ELECT P0, URZ, PT ;  /* 0x0000000000ff782f */ /* 0x000fe20003800000 */
[----:B------:R-:W2:Y:S10]  /*0e00*/  FENCE.VIEW.ASYNC.S ;  /* 0x00000000000073c6 */ /* 0x000eb40000000000 */
[----:B--2---:R4:W2:Y:S01]  /*0e10*/  SYNCS.EXCH.64 URZ, [UR8+0x180], UR12 ;  /* 0x0001800c08ff75b2 */ /* 0x0048a20008000100 */
[----:B------:R4:W3:Y:S01]  /*0e20*/  SYNCS.EXCH.64 URZ, [UR8+0x190], UR12 ;  /* 0x0001900c08ff75b2 */ /* 0x0008e20008000100 */
[----:B------:R4:W1:Y:S01]  /*0e30*/  SYNCS.EXCH.64 URZ, [UR8+0x188], UR12 ;  /* 0x0001880c08ff75b2 */ /* 0x0008620008000100 */
[----:B------:R4:W1:Y:S02]  /*0e40*/  SYNCS.EXCH.64 URZ, [UR8+0x198], UR12 ;  /* 0x0001980c08ff75b2 */ /* 0x0008640008000100 */
[----:B----4-:R-:W-:Y:S01]  /*0e50*/  NOP ;  /* 0x0000000000007918 */ /* 0x010fe20000000000 */
.L_x_15:
[----:B------:R-:W-:Y:S01]  /*0e60*/  VOTEU.ALL UP1, P1 ;  /* 0x0000000000ff7886 */ /* 0x000fe20000820000 */
[----:B--2---:R-:W2:Y:S01]  /*0e70*/  LDCU UR8, c[0x0][0x36c] ;  /* 0x00006d80ff0877ac */ /* 0x004ea20008000800 */
[----:B------:R-:W-:Y:S01]  /*0e80*/  NOP ;  /* 0x0000000000007918 */ /* 0x000fe20000000000 */
[----:B------:R-:W-:Y:S01]  /*0e90*/  LOP3.LUT R10, R72, 0x1f, RZ, 0xc0, !PT ;  /* 0x0000001f480a7812 */ /* 0x000fe200078ec0ff */
[----:B---3--:R-:W-:Y:S01]  /*0ea0*/  UMOV UR12, 0x20 ;  /* 0x00000020000c7882 */ /* 0x008fe20000000000 */
[----:B------:R-:W-:Y:S01]  /*0eb0*/  @!UP1 UMOV UR7, 0x400 ;  /* 0x0000040000079882 */ /* 0x000fe20000000000 */
[----:B------:R-:W-:-:S04]  /*0ec0*/  @!UP1 UIADD3 UR12, UPT, UPT, -UR12, 0x100000, URZ ;  /* 0x001000000c0c9890 */ /* 0x000fc8000fffe1ff */
[----:B------:R-:W-:Y:S02]  /*0ed0*/  @!UP1 USHF.L.U32 UR13, UR12, 0xb, URZ ;  /* 0x0000000b0c0d9899 */ /* 0x000fe400080006ff */
[----:B------:R-:W-:Y:S02]  /*0ee0*/  @!UP1 USHF.L.U32 UR12, UR12, 0x1, URZ ;  /* 0x000000010c0c9899 */ /* 0x000fe400080006ff */
[----:B------:R-:W-:Y:S01]  /*0ef0*/  @!UP1 ULEA UR7, UR37, UR7, 0x18 ;  /* 0x0000000725079291 */ /* 0x000fe2000f8ec0ff */
[----:B------:R-:W-:Y:S01]  /*0f00*/  VOTEU.ALL UP1, P1 ;  /* 0x0000000000ff7886 */ /* 0x000fe20000820000 */
[----:B------:R-:W-:Y:S01]  /*0f10*/  UISETP.NE.AND UP4, UPT, UR10, URZ, UPT ;  /* 0x000000ff0a00728c */ /* 0x000fe2000bf85270 */
[----:B------:R-:W3:Y:S09]  /*0f20*/  FENCE.VIEW.ASYNC.S ;  /* 0x00000000000073c6 */ /* 0x000ef20000000000 */
[----:B---3--:R3:W4:Y:S01]  /*0f30*/  @!UP1 SYNCS.EXCH.64 URZ, [UR7+0x1a0], UR12 ;  /* 0x0001a00c07ff95b2 */ /* 0x0087220008000100 */
[----:B--2---:R-:W-:-:S09]  /*0f40*/  UISETP.EQ.U32.AND UP1, UPT, UR8, 0x1, UPT ;  /* 0x000000010800788c */ /* 0x004fd2000bf22070 */
[----:B------:R-:W-:Y:S05]  /*0f50*/  BRA.U !UP1, `(.L_x_16) ;  /* 0x0000000109087547 */ /* 0x000fea000b800000 */
[----:B-1--4-:R-:W-:Y:S01]  /*0f60*/  UCGABAR_ARV ;  /* 0x00000000000079c7 */ /* 0x012fe20008000000 */
[----:B------:R-:W-:Y:S05]  /*0f70*/  BRA `(.L_x_17) ;  /* 0x0000000000047947 */ /* 0x000fea0003800000 */
.L_x_16:
[----:B-1--4-:R-:W-:Y:S01]  /*0f80*/  NOP ;  /* 0x0000000000007918 */ /* 0x012fe20000000000 */
.L_x_17:
[----:B------:R-:W1:Y:S01]  /*0f90*/  S2R R11, SR_CTAID.X ;  /* 0x00000000000b7919 */ /* 0x000e620000002500 */
[----:B------:R-:W-:-:S05]  /*0fa0*/  CS2R.32 R60, SR_CgaSize ;  /* 0x00000000003c7805 */ /* 0x000fca0000008a00 */
[----:B------:R-:W-:-:S05]  /*0fb0*/  IMAD R60, R60, -0xa0, RZ ;  /* 0xffffff603c3c7824 */ /* 0x000fca00078e02ff */
[----:B------:R-:W-:-:S14]  /*0fc0*/  R2UR UR8, R60 ;  /* 0x000000003c0872ca */ /* 0x000fdc00000e0000 */
[----:B------:R-:W2:Y:S01]  /*0fd0*/  LDCU UR8, c[0x0][UR8+0x2b0] ;  /* 0x00005600080877ac */ /* 0x000ea20008000800 */
[----:B------:R-:W-:-:S05]  /*0fe0*/  CS2R.32 R0, SR_CgaSize ;  /* 0x0000000000007805 */ /* 0x000fca0000008a00 */
[----:B------:R-:W-:-:S06]  /*0ff0*/  IMAD R0, R0, -0xa0, RZ ;  /* 0xffffff6000007824 */ /* 0x000fcc00078e02ff */
[----:B------:R-:W4:Y:S01]  /*1000*/  LDC R0, c[0x0][R0+0x2a0] ;  /* 0x0000a80000007b82 */ /* 0x000f220000000800 */
[----:B------:R-:W-:Y:S01]  /*1010*/  PRMT R8, RZ, 0x7610, R8 ;  /* 0x00007610ff087816 */ /* 0x000fe20000000008 */
[----:B------:R-:W2:Y:S01]  /*1020*/  S2R R20, SR_CTAID.Y ;  /* 0x0000000000147919 */ /* 0x000ea20000002600 */
[----:B------:R-:W-:-:S05]  /*1030*/  CS2R.32 R60, SR_CgaSize ;  /* 0x00000000003c7805 */ /* 0x000fca0000008a00 */
[----:B------:R-:W-:-:S05]  /*1040*/  IMAD R60, R60, -0xa0, RZ ;  /* 0xffffff603c3c7824 */ /* 0x000fca00078e02ff */
[----:B---3--:R-:W-:-:S14]  /*1050*/  R2UR UR7, R60 ;  /* 0x000000003c0772ca */ /* 0x008fdc00000e0000 */
[----:B------:R-:W3:Y:S01]  /*1060*/  LDCU UR7, c[0x0][UR7+0x2b4] ;  /* 0x00005680070777ac */ /* 0x000ee20008000800 */
[----:B------:R-:W-:Y:S01]  /*1070*/  UISETP.NE.AND UP2, UPT, UR10, 0x2, UPT ;  /* 0x000000020a00788c */ /* 0x000fe2000bf45270 */
[----:B------:R-:W2:Y:S01]  /*1080*/  LDC R9, c[0x0][0xb24] ;  /* 0x0002c900ff097b82 */ /* 0x000ea20000000800 */
[----:B------:R-:W-:-:S05]  /*1090*/  CS2R.32 R58, SR_CgaSize ;  /* 0x00000000003a7805 */ /* 0x000fca0000008a00 */
[----:B------:R-:W-:-:S06]  /*10a0*/  IMAD R58, R58, -0xa0, RZ ;  /* 0xffffff603a3a7824 */ /* 0x000fcc00078e02ff */
[----:B------:R-:W4:Y:S08]  /*10b0*/  LDC R58, c[0x0][R58+0x2a4] ;  /* 0x0000a9003a3a7b82 */ /* 0x000f300000000800 */
[----:B------:R-:W4:Y:S01]  /*10c0*/  LDC R26, c[0x0][0xb24] ;  /* 0x0002c900ff1a7b82 */ /* 0x000f220000000800 */
[----:B-1----:R-:W-:Y:S01]  /*10d0*/  I2FP.F32.U32 R4, R11 ;  /* 0x0000000b00047245 */ /* 0x002fe20000201000 */
[----:B------:R-:W-:-:S06]  /*10e0*/  IMAD.MOV.U32 R21, RZ, RZ, R11 ;  /* 0x000000ffff157224 */ /* 0x000fcc00078e000b */
[----:B------:R-:W1:Y:S01]  /*10f0*/  S2UR UR36, SR_CTAID.Z ;  /* 0x00000000002479c3 */ /* 0x000e620000002700 */
[----:B--2---:R-:W-:Y:S02]  /*1100*/  ISETP.GE.AND P0, PT, R9, 0x1, PT ;  /* 0x000000010900780c */ /* 0x004fe40003f06270 */
[----:B------:R-:W-:Y:S01]  /*1110*/  I2FP.F32.U32 R2, R20 ;  /* 0x0000001400027245 */ /* 0x000fe20000201000 */
[----:B------:R-:W-:-:S04]  /*1120*/  FMUL R4, R4, UR8 ;  /* 0x0000000804047c20 */ /* 0x000fc80008400000 */
[----:B---3--:R-:W-:Y:S01]  /*1130*/  FMUL R2, R2, UR7 ;  /* 0x0000000702027c20 */ /* 0x008fe20008400000 */
[----:B------:R-:W2:Y:S01]  /*1140*/  F2I.U32.TRUNC.NTZ R60, R4 ;  /* 0x00000004003c7305 */ /* 0x000ea2000020f000 */
[----:B------:R-:W3:Y:S07]  /*1150*/  LDCU UR7, c[0x0][0xb30] ;  /* 0x00016600ff0777ac */ /* 0x000eee0008000800 */
[----:B------:R-:W1:Y:S01]  /*1160*/  F2I.U32.TRUNC.NTZ R3, R2 ;  /* 0x0000000200037305 */ /* 0x000e62000020f000 */
[----:B--2---:R-:W-:-:S04]  /*1170*/  IMAD.MOV R60, RZ, RZ, -R60 ;  /* 0x000000ffff3c7224 */ /* 0x004fc800078e0a3c */
[----:B----4-:R-:W-:Y:S01]  /*1180*/  IMAD R60, R0, R60, R11 ;  /* 0x0000003c003c7224 */ /* 0x010fe200078e020b */
[----:B------:R-:W-:Y:S01]  /*1190*/  PRMT R0, RZ, 0x7610, R0 ;  /* 0x00007610ff007816 */ /* 0x000fe20000000000 */
[----:B---3--:R-:W-:Y:S01]  /*11a0*/  UISETP.NE.AND UP3, UPT, UR7, 0x1, UPT ;  /* 0x000000010700788c */ /* 0x008fe2000bf65270 */
[----:B-1----:R-:W-:-:S05]  /*11b0*/  IADD3 R3, PT, PT, -R3, RZ, RZ ;  /* 0x000000ff03037210 */ /* 0x002fca0007ffe1ff */
[----:B------:R-:W-:Y:S01]  /*11c0*/  IMAD R58, R58, R3, R20 ;  /* 0x000000033a3a7224 */ /* 0x000fe200078e0214 */
[----:B------:R-:W-:Y:S06]  /*11d0*/  BRA.U UP4, `(.L_x_18) ;  /* 0x0000000104247547 */ /* 0x000fec000b800000 */
[----:B------:R-:W-:Y:S01]  /*11e0*/  ISETP.NE.AND P1, PT, R58, RZ, PT ;  /* 0x000000ff3a00720c */ /* 0x000fe20003f25270 */
[----:B------:R-:W-:Y:S01]  /*11f0*/  IMAD.MOV.U32 R0, RZ, RZ, 0x3 ;  /* 0x00000003ff007424 */ /* 0x000fe200078e00ff */
[C---:B------:R-:W-:Y:S02]  /*1200*/  LOP3.LUT R3, R60.reuse, 0xfffffffe, RZ, 0xc0, !PT ;  /* 0xfffffffe3c037812 */ /* 0x040fe400078ec0ff */
[----:B------:R-:W-:Y:S02]  /*1210*/  ISETP.LT.U32.OR P1, PT, R60, 0x2, !P1 ;  /* 0x000000023c00780c */ /* 0x000fe40004f21470 */
[----:B------:R-:W-:Y:S02]  /*1220*/  SHF.L.U32 R0, R0, R3, RZ ;  /* 0x0000000300007219 */ /* 0x000fe400000006ff */
[----:B------:R-:W-:Y:S02]  /*1230*/  SEL R5, RZ, 0x1, !P1 ;  /* 0x00000001ff057807 */ /* 0x000fe40004800000 */
[----:B------:R-:W-:-:S05]  /*1240*/  SEL R2, RZ, 0x2, !P1 ;  /* 0x00000002ff027807 */ /* 0x000fca0004800000 */
[----:B------:R-:W-:-:S05]  /*1250*/  IMAD.IADD R2, R5, 0x1, R2 ;  /* 0x0000000105027824 */ /* 0x000fca00078e0202 */
[----:B------:R-:W-:Y:S02]  /*1260*/  PRMT R8, R2, 0x7610, R8 ;  /* 0x0000761002087816 */ /* 0x000fe40000000008 */
.L_x_18:
[----:B------:R-:W-:Y:S05]  /*1270*/  @!P0 BRA `(.L_x_19) ;  /* 0x0000000000b88947 */ /* 0x000fea0003800000 */
[----:B------:R-:W1:Y:S01]  /*1280*/  LDC.64 R4, c[0x0][0xb18] ;  /* 0x0002c600ff047b82 */ /* 0x000e620000000a00 */
[----:B------:R-:W-:-:S07]  /*1290*/  ISETP.NE.AND P0, PT, R9, 0x1, PT ;  /* 0x000000010900780c */ /* 0x000fce0003f05270 */
[----:B------:R-:W2:Y:S08]  /*12a0*/  LDC R14, c[0x0][0xb0c] ;  /* 0x0002c300ff0e7b82 */ /* 0x000eb00000000800 */
[----:B------:R-:W3:Y:S08]  /*12b0*/  LDC R13, c[0x0][0x370] ;  /* 0x0000dc00ff0d7b82 */ /* 0x000ef00000000800 */
[----:B------:R-:W4:Y:S01]  /*12c0*/  LDC R16, c[0x0][0x374] ;  /* 0x0000dd00ff107b82 */ /* 0x000f220000000800 */
[----:B-1----:R-:W-:-:S07]  /*12d0*/  ISETP.NE.AND P1, PT, R4, 0x1, PT ;  /* 0x000000010400780c */ /* 0x002fce0003f25270 */
[----:B------:R-:W3:Y:S01]  /*12e0*/  LDC.64 R6, c[0x0][0xb10] ;  /* 0x0002c400ff067b82 */ /* 0x000ee20000000a00 */
[----:B--2---:R-:W-:-:S07]  /*12f0*/  ISETP.NE.AND P2, PT, R14, 0x1, PT ;  /* 0x000000010e00780c */ /* 0x004fce0003f45270 */
[----:B------:R-:W1:Y:S08]  /*1300*/  LDC R12, c[0x0][0xb20] ;  /* 0x0002c800ff0c7b82 */ /* 0x000e700000000800 */
[----:B------:R-:W2:Y:S01]  /*1310*/  LDC.64 R2, c[0x0][0xb28] ;  /* 0x0002ca00ff027b82 */ /* 0x000ea20000000a00 */
[----:B----4-:R-:W-:-:S04]  /*1320*/  IMAD.HI.U32 R15, R16, R5, RZ ;  /* 0x00000005100f7227 */ /* 0x010fc800078e00ff */
[----:B------:R-:W-:-:S04]  /*1330*/  IMAD.HI.U32 R5, R20, R5, RZ ;  /* 0x0000000514057227 */ /* 0x000fc800078e00ff */
[----:B---3--:R-:W-:-:S04]  /*1340*/  IMAD.HI.U32 R18, R13, R6, RZ ;  /* 0x000000060d127227 */ /* 0x008fc800078e00ff */
[C---:B------:R-:W-:Y:S01]  /*1350*/  IMAD.HI.U32 R22, R11.reuse, R6, RZ ;  /* 0x000000060b167227 */ /* 0x040fe200078e00ff */
[-C--:B------:R-:W-:Y:S02]  /*1360*/  @P2 SHF.R.U32.HI R13, RZ, R7.reuse, R18 ;  /* 0x00000007ff0d2219 */ /* 0x080fe40000011612 */
[-C--:B-1----:R-:W-:Y:S02]  /*1370*/  @P1 SHF.R.U32.HI R16, RZ, R12.reuse, R15 ;  /* 0x0000000cff101219 */ /* 0x082fe4000001160f */
[----:B------:R-:W-:Y:S02]  /*1380*/  SHF.R.U32.HI R5, RZ, R12, R5 ;  /* 0x0000000cff057219 */ /* 0x000fe40000011605 */
[----:B------:R-:W-:Y:S02]  /*1390*/  SHF.R.U32.HI R22, RZ, R7, R22 ;  /* 0x00000007ff167219 */ /* 0x000fe40000011616 */
[----:B------:R-:W-:Y:S01]  /*13a0*/  SEL R5, R20, R5, !P1 ;  /* 0x0000000514057207 */ /* 0x000fe20004800000 */
[----:B--2---:R-:W-:Y:S01]  /*13b0*/  IMAD.HI.U32 R18, R16, R2, RZ ;  /* 0x0000000210127227 */ /* 0x004fe200078e00ff */
[----:B------:R-:W-:-:S02]  /*13c0*/  SEL R21, R11, R22, !P2 ;  /* 0x000000160b157207 */ /* 0x000fc40005000000 */
[----:B------:R-:W-:Y:S01]  /*13d0*/  IADD3 R7, PT, PT, -R5, RZ, RZ ;  /* 0x000000ff05077210 */ /* 0x000fe20007ffe1ff */
[----:B------:R-:W-:Y:S01]  /*13e0*/  IMAD.HI.U32 R6, R13, R2, RZ ;  /* 0x000000020d067227 */ /* 0x000fe200078e00ff */
[----:B------:R-:W-:-:S03]  /*13f0*/  @P0 SHF.R.U32.HI R16, RZ, R3, R18 ;  /* 0x00000003ff100219 */ /* 0x000fc60000011612 */
[----:B------:R-:W-:Y:S01]  /*1400*/  IMAD R7, R4, R7, R20 ;  /* 0x0000000704077224 */ /* 0x000fe200078e0214 */
[----:B------:R-:W-:Y:S01]  /*1410*/  @P0 SHF.R.U32.HI R13, RZ, R3, R6 ;  /* 0x00000003ff0d0219 */ /* 0x000fe20000011606 */
[----:B------:R-:W-:-:S04]  /*1420*/  IMAD R16, R16, R9, RZ ;  /* 0x0000000910107224 */ /* 0x000fc800078e02ff */
[----:B------:R-:W-:Y:S01]  /*1430*/  IMAD R6, R13, R9, RZ ;  /* 0x000000090d067224 */ /* 0x000fe200078e02ff */
[----:B------:R-:W-:-:S04]  /*1440*/  ISETP.GE.AND P1, PT, R5, R16, PT ;  /* 0x000000100500720c */ /* 0x000fc80003f26270 */
[----:B------:R-:W-:Y:S01]  /*1450*/  ISETP.GE.OR P1, PT, R21, R6, P1 ;  /* 0x000000061500720c */ /* 0x000fe20000f26670 */
[----:B------:R-:W-:-:S05]  /*1460*/  IMAD.HI.U32 R6, R5, R2, RZ ;  /* 0x0000000205067227 */ /* 0x000fca00078e00ff */
[----:B------:R-:W-:-:S04]  /*1470*/  SHF.R.U32.HI R6, RZ, R3, R6 ;  /* 0x00000003ff067219 */ /* 0x000fc80000011606 */
[----:B------:R-:W-:-:S03]  /*1480*/  SEL R6, R5, R6, !P0 ;  /* 0x0000000605067207 */ /* 0x000fc60004000000 */
[----:B------:R-:W-:Y:S01]  /*1490*/  @!P1 IMAD.HI.U32 R12, R21, R2, RZ ;  /* 0x00000002150c9227 */ /* 0x000fe200078e00ff */
[----:B------:R-:W-:-:S04]  /*14a0*/  IADD3 R2, PT, PT, -R6, RZ, RZ ;  /* 0x000000ff06027210 */ /* 0x000fc80007ffe1ff */
[----:B------:R-:W-:Y:S01]  /*14b0*/  @!P1 SHF.R.U32.HI R12, RZ, R3, R12 ;  /* 0x00000003ff0c9219 */ /* 0x000fe2000001160c */
[----:B------:R-:W-:-:S03]  /*14c0*/  IMAD R2, R9, R2, R5 ;  /* 0x0000000209027224 */ /* 0x000fc600078e0205 */
[----:B------:R-:W-:-:S05]  /*14d0*/  @!P1 SEL R3, R21, R12, !P0 ;  /* 0x0000000c15039207 */ /* 0x000fca0004000000 */
[--C-:B------:R-:W-:Y:S02]  /*14e0*/  @!P1 IMAD.IADD R6, R6, 0x1, -R3.reuse ;  /* 0x0000000106069824 */ /* 0x100fe400078e0a03 */
[----:B------:R-:W-:Y:S01]  /*14f0*/  @!P1 IMAD R3, R2, R13, R3 ;  /* 0x0000000d02039224 */ /* 0x000fe200078e0203 */
[----:B------:R-:W-:Y:S01]  /*1500*/  IADD3 R2, PT, PT, -R21, RZ, RZ ;  /* 0x000000ff15027210 */ /* 0x000fe20007ffe1ff */
[----:B------:R-:W-:Y:S02]  /*1510*/  @!P1 IMAD R5, R6, R9, R21 ;  /* 0x0000000906059224 */ /* 0x000fe400078e0215 */
[----:B------:R-:W-:Y:S02]  /*1520*/  @!P1 IMAD.MOV.U32 R21, RZ, RZ, R3 ;  /* 0x000000ffff159224 */ /* 0x000fe400078e0003 */
[----:B------:R-:W-:Y:S02]  /*1530*/  IMAD R2, R14, R2, R11 ;  /* 0x000000020e027224 */ /* 0x000fe400078e020b */
[----:B------:R-:W-:-:S02]  /*1540*/  IMAD R20, R5, R4, R7 ;  /* 0x0000000405147224 */ /* 0x000fc400078e0207 */
[----:B------:R-:W-:Y:S02]  /*1550*/  IMAD R21, R21, R14, R2 ;  /* 0x0000000e15157224 */ /* 0x000fe400078e0202 */
.L_x_19:
[----:B------:R-:W-:Y:S05]  /*1560*/  BRA.U UP3, `(.L_x_20) ;  /* 0x0000000103407547 */ /* 0x000fea000b800000 */
[----:B------:R-:W1:Y:S08]  /*1570*/  LDC.64 R4, c[0x0][0xb10] ;  /* 0x0002c400ff047b82 */ /* 0x000e700000000a00 */
[----:B------:R-:W2:Y:S08]  /*1580*/  LDC.64 R2, c[0x0][0xb18] ;  /* 0x0002c600ff027b82 */ /* 0x000eb00000000a00 */
[----:B------:R-:W3:Y:S08]  /*1590*/  LDC R6, c[0x0][0xb20] ;  /* 0x0002c800ff067b82 */ /* 0x000ef00000000800 */
[----:B------:R-:W4:Y:S01]  /*15a0*/  LDC R12, c[0x0][0xb0c] ;  /* 0x0002c300ff0c7b82 */ /* 0x000f220000000800 */
[----:B-1----:R-:W-:-:S05]  /*15b0*/  IMAD.HI.U32 R4, R21, R4, RZ ;  /* 0x0000000415047227 */ /* 0x002fca00078e00ff */
[----:B------:R-:W-:Y:S01]  /*15c0*/  SHF.R.U32.HI R4, RZ, R5, R4 ;  /* 0x00000005ff047219 */ /* 0x000fe20000011604 */
[----:B--2---:R-:W-:Y:S01]  /*15d0*/  IMAD.HI.U32 R3, R20, R3, RZ ;  /* 0x0000000314037227 */ /* 0x004fe200078e00ff */
[----:B------:R-:W-:-:S04]  /*15e0*/  ISETP.NE.AND P0, PT, R2, 0x1, PT ;  /* 0x000000010200780c */ /* 0x000fc80003f05270 */
[----:B---3--:R-:W-:-:S04]  /*15f0*/  SHF.R.U32.HI R3, RZ, R6, R3 ;  /* 0x00000006ff037219 */ /* 0x008fc80000011603 */
[----:B------:R-:W-:Y:S02]  /*1600*/  SEL R3, R20, R3, !P0 ;  /* 0x0000000314037207 */ /* 0x000fe40004000000 */
[----:B----4-:R-:W-:-:S04]  /*1610*/  ISETP.NE.AND P1, PT, R12, 0x1, PT ;  /* 0x000000010c00780c */ /* 0x010fc80003f25270 */
[----:B------:R-:W-:-:S05]  /*1620*/  SEL R6, R21, R4, !P1 ;  /* 0x0000000415067207 */ /* 0x000fca0004800000 */
[----:B------:R-:W-:Y:S02]  /*1630*/  IMAD.IADD R4, R3, 0x1, -R6 ;  /* 0x0000000103047824 */ /* 0x000fe400078e0a06 */
[----:B------:R-:W-:Y:S02]  /*1640*/  IMAD.IADD R3, R6, 0x1, -R3 ;  /* 0x0000000106037824 */ /* 0x000fe400078e0a03 */
[----:B------:R-:W-:Y:S02]  /*1650*/  IMAD R21, R4, R12, R21 ;  /* 0x0000000c04157224 */ /* 0x000fe400078e0215 */
[----:B------:R-:W-:Y:S02]  /*1660*/  IMAD R20, R3, R2, R20 ;  /* 0x0000000203147224 */ /* 0x000fe400078e0214 */
.L_x_20:
[----:B------:R-:W-:Y:S05]  /*1670*/  BRA.U !UP1, `(.L_x_21) ;  /* 0x00000001090c7547 */ /* 0x000fea000b800000 */
[----:B------:R-:W-:Y:S01]  /*1680*/  UCGABAR_WAIT ;  /* 0x0000000000007dc7 */ /* 0x000fe20008000000 */
[----:B------:R-:W-:Y:S01]  /*1690*/  CCTL.IVALL ;  /* 0x00000000ff00798f */ /* 0x000fe20002000000 */
[----:B------:R-:W-:Y:S05]  /*16a0*/  BRA `(.L_x_22) ;  /* 0x0000000000047947 */ /* 0x000fea0003800000 */
.L_x_21:
[----:B------:R-:W-:Y:S06]  /*16b0*/  BAR.SYNC.DEFER_BLOCKING 0x0 ;  /* 0x0000000000007b1d */ /* 0x000fec0000010000 */
.L_x_22:
[----:B------:R-:W-:Y:S05]  /*16c0*/  BRA.U UP2, `(.L_x_23) ;  /* 0x0000001502ec7547 */ /* 0x000fea000b800000 */
[----:B------:R-:W1:Y:S01]  /*16d0*/  LDCU UR4, c[0x0][0x38c] ;  /* 0x00007180ff0477ac */ /* 0x000e620008000800 */
[----:B------:R-:W2:Y:S01]  /*16e0*/  LDC R9, c[0x0][0x370] ;  /* 0x0000dc00ff097b82 */ /* 0x000ea20000000800 */
[----:B------:R-:W-:Y:S01]  /*16f0*/  IMAD.SHL.U32 R16, R11, 0x40, RZ ;  /* 0x000000400b107824 */ /* 0x000fe200078e00ff */
[----:B------:R-:W-:Y:S01]  /*1700*/  PLOP3.LUT P1, PT, PT, PT, UP5, 0x80, 0x8 ;  /* 0x000000000008781c */ /* 0x000fe20003f2f058 */
[----:B------:R-:W-:Y:S01]  /*1710*/  HFMA2 R12, -RZ, RZ, 0, 0 ;  /* 0x00000000ff0c7431 */ /* 0x000fe200000001ff */
[----:B------:R-:W-:Y:S01]  /*1720*/  UISETP.NE.AND UP1, UPT, UR10, URZ, UPT ;  /* 0x000000ff0a00728c */ /* 0x000fe2000bf25270 */
[----:B------:R-:W-:Y:S01]  /*1730*/  ISETP.NE.AND P4, PT, R10, RZ, P5 ;  /* 0x000000ff0a00720c */ /* 0x000fe20002f85270 */
[----:B------:R-:W-:Y:S01]  /*1740*/  IMAD.MOV.U32 R15, RZ, RZ, 0x1 ;  /* 0x00000001ff0f7424 */ /* 0x000fe200078e00ff */
[----:B------:R-:W-:Y:S01]  /*1750*/  PLOP3.LUT P1, PT, P1, PT, PT, 0x8, 0x80 ;  /* 0x000000000080781c */ /* 0x000fe20000f2e170 */
[----:B------:R-:W3:Y:S01]  /*1760*/  LDC R0, c[0x0][0x374] ;  /* 0x0000dd00ff007b82 */ /* 0x000ee20000000800 */
[----:B------:R-:W-:Y:S01]  /*1770*/  IMAD.MOV.U32 R14, RZ, RZ, RZ ;  /* 0x000000ffff0e7224 */ /* 0x000fe200078e00ff */
[----:B------:R-:W-:Y:S01]  /*1780*/  MOV R8, 0x1 ;  /* 0x0000000100087802 */ /* 0x000fe20000000f00 */
[----:B------:R-:W-:Y:S01]  /*1790*/  IMAD.MOV.U32 R10, RZ, RZ, RZ ;  /* 0x000000ffff0a7224 */ /* 0x000fe200078e00ff */
[----:B------:R-:W-:Y:S01]  /*17a0*/  LOP3.LUT R16, R16, 0x40, RZ, 0xc0, !PT ;  /* 0x0000004010107812 */ /* 0x000fe200078ec0ff */
[----:B------:R-:W4:Y:S01]  /*17b0*/  LDCU.64 UR14, c[0x0][0x348] ;  /* 0x00006900ff0e77ac */ /* 0x000f220008000a00 */
[----:B-1----:R-:W-:-:S02]  /*17c0*/  UIADD3 UR5, UPT, UPT, UR4, 0x3f, URZ ;  /* 0x0000003f04057890 */ /* 0x002fc4000fffe0ff */
[----:B------:R-:W-:Y:S02]  /*17d0*/  USEL UR22, UR6, 0x2, UP1 ;  /* 0x0000000206167887 */ /* 0x000fe40008800000 */
[----:B------:R-:W-:Y:S01]  /*17e0*/  USHF.R.S32.HI UR7, URZ, 0x1f, UR5 ;  /* 0x0000001fff077899 */ /* 0x000fe20008011405 */
[----:B------:R-:W-:-:S03]  /*17f0*/  UMOV UR23, URZ ;  /* 0x000000ff00177c82 */ /* 0x000fc60008000000 */
[----:B------:R-:W-:Y:S02]  /*1800*/  ULEA.HI UR7, UR7, UR5, URZ, 0x6 ;  /* 0x0000000507077291 */ /* 0x000fe4000f8f30ff */
[----:B------:R-:W-:Y:S02]  /*1810*/  UIADD3 UR5, UPT, UPT, UR4, -0x1, URZ ;  /* 0xffffffff04057890 */ /* 0x000fe4000fffe0ff */
[----:B------:R-:W-:Y:S02]  /*1820*/  USHF.R.S32.HI UR7, URZ, 0x6, UR7 ;  /* 0x00000006ff077899 */ /* 0x000fe40008011407 */
[----:B------:R-:W-:Y:S02]  /*1830*/  UISETP.GE.U32.AND UP2, UPT, UR5, -0x7f, UPT ;  /* 0xffffff810500788c */ /* 0x000fe4000bf46070 */
[----:B------:R-:W-:Y:S02]  /*1840*/  UISETP.LT.U32.AND UP0, UPT, UR7, 0xd, UPT ;  /* 0x0000000d0700788c */ /* 0x000fe4000bf01070 */
[----:B------:R-:W-:-:S02]  /*1850*/  UIADD3 UR4, UPT, UPT, UR4, 0x7e, URZ ;  /* 0x0000007e04047890 */ /* 0x000fc4000fffe0ff */
[----:B------:R-:W-:-:S04]  /*1860*/  USEL UR5, UR7, 0xd, UP0 ;  /* 0x0000000d07057887 */ /* 0x000fc80008000000 */
[----:B------:R-:W-:Y:S02]  /*1870*/  UIADD3 UR21, UPT, UPT, UR5, -0x1, URZ ;  /* 0xffffffff05157890 */ /* 0x000fe4000fffe0ff */
[----:B------:R-:W-:Y:S02]  /*1880*/  @UP2 UIADD3 UR21, UPT, UPT, UR5, URZ, URZ ;  /* 0x000000ff05152290 */ /* 0x000fe4000fffe0ff */
[----:B------:R-:W-:Y:S02]  /*1890*/  UIADD3 UR24, UPT, UPT, UR7, -UR5, URZ ;  /* 0x8000000507187290 */ /* 0x000fe4000fffe0ff */
[----:B------:R-:W-:Y:S02]  /*18a0*/  UIADD3 UR13, UPT, UPT, UR21, 0x1, URZ ;  /* 0x00000001150d7890 */ /* 0x000fe4000fffe0ff */
[----:B--2-4-:R-:W-:-:S12]  /*18b0*/  UIADD3 UR21, UPT, UPT, -UR21, URZ, URZ ;  /* 0x000000ff15157290 */ /* 0x014fd8000fffe1ff */
.L_x_43:
[----:B------:R-:W-:Y:S01]  /*18c0*/  UISETP.NE.AND UP0, UPT, UR37, URZ, UPT ;  /* 0x000000ff2500728c */ /* 0x000fe2000bf05270 */
[----:B------:R-:W1:Y:S08]  /*18d0*/  S2UR UR37, SR_CgaCtaId ;  /* 0x00000000002579c3 */ /* 0x000e700000008800 */
[----:B------:R-:W-:Y:S05]  /*18e0*/  BRA.U UP0, `(.L_x_24) ;  /* 0x0000000100347547 */ /* 0x000fea000b800000 */
[----:B------:R-:W2:Y:S01]  /*18f0*/  S2R R2, SR_CgaCtaId ;  /* 0x0000000000027919 */ /* 0x000ea20000008800 */
[----:B------:R-:W-:-:S04]  /*1900*/  MOV R3, 0x400 ;  /* 0x0000040000037802 */ /* 0x000fc80000000f00 */
[----:B--2---:R-:W-:Y:S02]  /*1910*/  LEA R3, R2, R3, 0x18 ;  /* 0x0000000302037211 */ /* 0x004fe400078ec0ff */
[----:B------:R-:W-:-:S03]  /*1920*/  SHF.L.U32 R2, R8, 0x1f, RZ ;  /* 0x0000001f08027819 */ /* 0x000fc600000006ff */
[----:B------:R-:W-:-:S04]  /*1930*/  IMAD R3, R10, 0x8, R3 ;  /* 0x000000080a037824 */ /* 0x000fc800078e0203 */
[----:B------:R-:W2:Y:S02]  /*1940*/  SYNCS.PHASECHK.TRANS64.TRYWAIT P0, [R3+URZ+0x190], R2 ;  /* 0x00019002030075a7 */ /* 0x000ea400080011ff */
[----:B--2---:R-:W-:Y:S05]  /*1950*/  @!P0 BRA `(.L_x_25) ;  /* 0x0000007400448947 */ /* 0x004fea0003800000 */
.L_x_159:
[----:B------:R-:W-:Y:S01]  /*1960*/  VIADD R10, R10, 0x1 ;  /* 0x000000010a0a7836 */ /* 0x000fe20000000000 */
[----:B------:R2:W-:Y:S04]  /*1970*/  SYNCS.ARRIVE.TRANS64.A1T0 RZ, [R3+URZ+0x180], RZ ;  /* 0x000180ff03ff79a7 */ /* 0x0005e800081000ff */
[----:B------:R-:W-:-:S04]  /*1980*/  ISETP.NE.AND P0, PT, R10, 0x2, PT ;  /* 0x000000020a00780c */ /* 0x000fc80003f05270 */
[----:B------:R-:W-:Y:S02]  /*1990*/  SEL R10, R10, RZ, P0 ;  /* 0x000000ff0a0a7207 */ /* 0x000fe40000000000 */
[----:B--2---:R-:W-:-:S04]  /*19a0*/  SEL R3, RZ, 0x1, P0 ;  /* 0x00000001ff037807 */ /* 0x004fc80000000000 */
[----:B------:R-:W-:-:S07]  /*19b0*/  LOP3.LUT R8, R8, R3, RZ, 0x3c, !PT ;  /* 0x0000000308087212 */ /* 0x000fce00078e3cff */
.L_x_24:
[----:B------:R-:W-:Y:S01]  /*19c0*/  UMOV UR6, 0x400 ;  /* 0x0000040000067882 */ /* 0x000fe20000000000 */
[----:B------:R-:W-:Y:S01]  /*19d0*/  LEA.HI R3, R21, R21, RZ, 0x1 ;  /* 0x0000001515037211 */ /* 0x000fe200078f08ff */
[----:B-1----:R-:W-:Y:S01]  /*19e0*/  ULEA UR6, UR37, UR6, 0x18 ;  /* 0x0000000625067291 */ /* 0x002fe2000f8ec0ff */
[----:B------:R-:W-:Y:S01]  /*19f0*/  SHF.L.U32 R2, R15, 0x1f, RZ ;  /* 0x0000001f0f027819 */ /* 0x000fe200000006ff */
[----:B------:R-:W-:Y:S01]  /*1a00*/  UISETP.GE.U32.AND UP0, UPT, UR4, 0x7f, UPT ;  /* 0x0000007f0400788c */ /* 0x000fe2000bf06070 */
[C---:B------:R-:W-:Y:S01]  /*1a10*/  R2UR UR9, R16.reuse ;  /* 0x00000000100972ca */ /* 0x040fe200000e0000 */
[----:B------:R-:W-:Y:S01]  /*1a20*/  ULEA UR8, UR23, UR6, 0x3 ;  /* 0x0000000617087291 */ /* 0x000fe2000f8e18ff */
[----:B------:R-:W-:Y:S01]  /*1a30*/  IMAD.SHL.U32 R3, R3, 0x40, RZ ;  /* 0x0000004003037824 */ /* 0x000fe200078e00ff */
[----:B------:R-:W-:Y:S01]  /*1a40*/  R2UR UR11, R16 ;  /* 0x00000000100b72ca */ /* 0x000fe200000e0000 */
[----:B------:R-:W-:-:S03]  /*1a50*/  UMOV UR25, URZ ;  /* 0x000000ff00197c82 */ /* 0x000fc60008000000 */
[----:B------:R-:W-:-:S03]  /*1a60*/  R2UR UR35, R3 ;  /* 0x00000000032372ca */ /* 0x000fc600000e0000 */
[----:B------:R1:W2:Y:S01]  /*1a70*/  SYNCS.PHASECHK.TRANS64.TRYWAIT P0, [UR8+0x68], R2 ;  /* 0x00006802ff0075a7 */ /* 0x0002a20008001108 */
[----:B------:R-:W-:-:S09]  /*1a80*/  R2UR UR8, R20 ;  /* 0x00000000140872ca */ /* 0x000fd200000e0000 */
[----:B------:R-:W-:-:S04]  /*1a90*/  ULOP3.LUT UR35, UR9, 0xffffff80, UR35, 0xf8, !UPT ;  /* 0xffffff8009237892 */ /* 0x000fc8000f8ef823 */
[----:B------:R-:W-:Y:S01]  /*1aa0*/  ULEA UR11, UR8, UR11, 0x7 ;  /* 0x0000000b080b7291 */ /* 0x000fe2000f8e38ff */
[----:B------:R-:W-:Y:S11]  /*1ab0*/  BRA.U !UP0, `(.L_x_26) ;  /* 0x0000000108bc7547 */ /* 0x000ff6000b800000 */
[----:B------:R-:W-:Y:S01]  /*1ac0*/  UMOV UR16, UR21 ;  /* 0x0000001500107c82 */ /* 0x000fe20008000000 */
[----:B------:R-:W-:Y:S01]  /*1ad0*/  UMOV UR17, UR23 ;  /* 0x0000001700117c82 */ /* 0x000fe20008000000 */
[----:B------:R-:W-:-:S05]  /*1ae0*/  UMOV UR34, URZ ;  /* 0x000000ff00227c82 */ /* 0x000fca0008000000 */
.L_x_32:
[----:B------:R-:W-:Y:S01]  /*1af0*/  ULEA UR33, UR17, UR6, 0x3 ;  /* 0x0000000611217291 */ /* 0x000fe2000f8e18ff */
[----:B------:R-:W-:Y:S01]  /*1b00*/  @P5 MOV R3, 0x8000 ;  /* 0x0000800000035802 */ /* 0x000fe20000000f00 */
[----:B-12-4-:R-:W-:Y:S10]  /*1b10*/  @P0 BRA `(.L_x_27) ;  /* 0x00000000000c0947 */ /* 0x016ff40003800000 */
[----:B------:R-:W-:-:S04]  /*1b20*/  SHF.L.U32 R5, R15, 0x1f, RZ ;  /* 0x0000001f0f057819 */ /* 0x000fc800000006ff */
[----:B------:R-:W2:Y:S02]  /*1b30*/  SYNCS.PHASECHK.TRANS64.TRYWAIT P0, [UR33+0x68], R5 ;  /* 0x00006805ff0075a7 */ /* 0x000ea40008001121 */
[----:B--2---:R-:W-:Y:S05]  /*1b40*/  @!P0 BRA `(.L_x_28) ;  /* 0x0000007000dc8947 */ /* 0x004fea0003800000 */
.L_x_27:
[----:B------:R2:W-:Y:S01]  /*1b50*/  @P5 SYNCS.ARRIVE.TRANS64 RZ, [UR33], R3 ;  /* 0x00000003ffff59a7 */ /* 0x0005e20008000021 */
[----:B------:R-:W-:Y:S02]  /*1b60*/  ULOP3.LUT UR8, UR22, 0x2, URZ, 0xfc, !UPT ;  /* 0x0000000216087892 */ /* 0x000fe4000f8efcff */
[----:B------:R-:W-:Y:S02]  /*1b70*/  UIADD3 UR16, UPT, UPT, UR16, 0x1, URZ ;  /* 0x0000000110107890 */ /* 0x000fe4000fffe0ff */
[----:B------:R-:W-:Y:S02]  /*1b80*/  UISETP.NE.AND UP0, UPT, UR8, 0x2, UPT ;  /* 0x000000020800788c */ /* 0x000fe4000bf05270 */
[----:B------:R-:W-:-:S07]  /*1b90*/  UISETP.NE.AND UP2, UPT, UR16, 0x1, UPT ;  /* 0x000000011000788c */ /* 0x000fce000bf45270 */
[----:B------:R-:W-:Y:S05]  /*1ba0*/  BRA.U UP0, `(.L_x_29) ;  /* 0x0000000100047547 */ /* 0x000fea000b800000 */
[----:B------:R-:W-:Y:S05]  /*1bb0*/  BPT.TRAP 0x1 ;  /* 0x000000040000795c */ /* 0x000fea0000300000 */
.L_x_29:
[----:B------:R-:W-:Y:S04]  /*1bc0*/  BSSY.RECONVERGENT B0, `(.L_x_30) ;  /* 0x0000003000007945 */ /* 0x000fe80003800200 */
[----:B------:R-:W-:Y:S05]  /*1bd0*/  @!P4 BRA `(.L_x_31) ;  /* 0x000000000004c947 */ /* 0x000fea0003800000 */
[----:B------:R-:W-:Y:S05]  /*1be0*/  BPT.TRAP 0x1 ;  /* 0x000000040000795c */ /* 0x000fea0000300000 */
.L_x_31:
[----:B------:R-:W-:Y:S05]  /*1bf0*/  BSYNC.RECONVERGENT B0 ;  /* 0x0000000000007941 */ /* 0x000fea0003800200 */
.L_x_30:
[----:B------:R-:W-:Y:S02]  /*1c00*/  UIADD3 UR23, UPT, UPT, UR17, 0x1, URZ ;  /* 0x0000000111177890 */ /* 0x000fe4000fffe0ff */
[----:B------:R-:W-:Y:S02]  /*1c10*/  UIADD3 UR28, UP1, UPT, UR14, 0x80, URZ ;  /* 0x000000800e1c7890 */ /* 0x000fe4000ff3e0ff */
[----:B------:R-:W-:Y:S02]  /*1c20*/  UISETP.NE.AND UP0, UPT, UR23, 0xd, UPT ;  /* 0x0000000d1700788c */ /* 0x000fe4000bf05270 */
[----:B------:R-:W-:Y:S02]  /*1c30*/  ULOP3.LUT UR33, UR33, 0xfefffff8, URZ, 0xc0, !UPT ;  /* 0xfefffff821217892 */ /* 0x000fe4000f8ec0ff */
[----:B------:R-:W-:Y:S02]  /*1c40*/  USEL UR9, URZ, 0x1, UP0 ;  /* 0x00000001ff097887 */ /* 0x000fe40008000000 */
[----:B------:R-:W-:-:S02]  /*1c50*/  USEL UR23, UR23, URZ, UP0 ;  /* 0x000000ff17177287 */ /* 0x000fc40008000000 */
[----:B------:R-:W-:Y:S02]  /*1c60*/  UIADD3 UR26, UP0, UPT, UR14, 0x180, URZ ;  /* 0x000001800e1a7890 */ /* 0x000fe4000ff1e0ff */
[----:B------:R-:W-:Y:S01]  /*1c70*/  ULEA UR8, UR23, UR6, 0x3 ;  /* 0x0000000617087291 */ /* 0x000fe2000f8e18ff */
[----:B------:R-:W-:Y:S01]  /*1c80*/  LOP3.LUT R15, R15, UR9, RZ, 0x3c, !PT ;  /* 0x000000090f0f7c12 */ /* 0x000fe2000f8e3cff */
[----:B------:R-:W-:Y:S02]  /*1c90*/  UIADD3.X UR29, UPT, UPT, URZ, UR15, URZ, UP1, !UPT ;  /* 0x0000000fff1d7290 */ /* 0x000fe40008ffe4ff */
[----:B------:R-:W-:Y:S01]  /*1ca0*/  UIADD3.X UR27, UPT, UPT, URZ, UR15, URZ, UP0, !UPT ;  /* 0x0000000fff1b7290 */ /* 0x000fe200087fe4ff */
[----:B-1----:R-:W-:Y:S01]  /*1cb0*/  SHF.L.U32 R2, R15, 0x1f, RZ ;  /* 0x0000001f0f027819 */ /* 0x002fe200000006ff */
[----:B------:R-:W-:Y:S01]  /*1cc0*/  UMOV UR18, 0x0 ;  /* 0x0000000000127882 */ /* 0x000fe20000000000 */
[----:B------:R-:W-:Y:S01]  /*1cd0*/  UMOV UR19, 0x10000000 ;  /* 0x1000000000137882 */ /* 0x000fe20000000000 */
[----:B------:R-:W-:Y:S01]  /*1ce0*/  UMOV UR10, UR34 ;  /* 0x00000022000a7c82 */ /* 0x000fe20008000000 */
[----:B------:R4:W1:Y:S01]  /*1cf0*/  SYNCS.PHASECHK.TRANS64.TRYWAIT P0, [UR8+0x68], R2 ;  /* 0x00006802ff0075a7 */ /* 0x0008620008001108 */
[----:B------:R-:W-:Y:S01]  /*1d00*/  ULEA UR8, UR17, UR6, 0xd ;  /* 0x0000000611087291 */ /* 0x000fe2000f8e68ff */
[----:B------:R-:W-:Y:S01]  /*1d10*/  UMOV UR12, UR36 ;  /* 0x00000024000c7c82 */ /* 0x000fe20008000000 */
[----:B------:R-:W-:-:S02]  /*1d20*/  UMOV UR9, UR33 ;  /* 0x0000002100097c82 */ /* 0x000fc40008000000 */
[----:B------:R-:W-:Y:S02]  /*1d30*/  UIADD3 UR32, UPT, UPT, UR8, 0x4300, URZ ;  /* 0x0000430008207890 */ /* 0x000fe4000fffe0ff */
[----:B------:R-:W-:Y:S01]  /*1d40*/  UIADD3 UR8, UPT, UPT, UR8, 0x1e300, URZ ;  /* 0x0001e30008087890 */ /* 0x000fe2000fffe0ff */
[----:B------:R-:W-:Y:S01]  /*1d50*/  UMOV UR25, UR13 ;  /* 0x0000000d00197c82 */ /* 0x000fe20008000000 */
[----:B------:R-:W-:-:S05]  /*1d60*/  UMOV UR17, UR23 ;  /* 0x0000001700117c82 */ /* 0x000fca0008000000 */
[----:B------:R2:W-:Y:S02]  /*1d70*/  UTMALDG.3D.2CTA [UR32], [UR28], desc[UR18] ;  /* 0x000012201c0075b4 */ /* 0x0005e40008211000 */
[----:B------:R4:W-:Y:S01]  /*1d80*/  UTMALDG.3D.2CTA [UR8], [UR26], desc[UR18] ;  /* 0x000012081a0075b4 */ /* 0x0009e20008211000 */
[----:B--2---:R-:W-:Y:S01]  /*1d90*/  UIADD3 UR34, UPT, UPT, UR34, 0x40, URZ ;  /* 0x0000004022227890 */ /* 0x004fe2000fffe0ff */
[----:B------:R-:W-:Y:S11]  /*1da0*/  BRA.U UP2, `(.L_x_32) ;  /* 0xfffffffd02507547 */ /* 0x000ff6000b83ffff */
.L_x_26:
[----:B----4-:R-:W-:Y:S01]  /*1db0*/  ULEA UR8, UR23, UR6, 0x3 ;  /* 0x0000000617087291 */ /* 0x010fe2000f8e18ff */
[----:B-1----:R-:W-:Y:S01]  /*1dc0*/  SHF.L.U32 R2, R15, 0x1f, RZ ;  /* 0x0000001f0f027819 */ /* 0x002fe200000006ff */
[----:B------:R-:W-:Y:S01]  /*1dd0*/  @!P1 SYNCS.ARRIVE.TRANS64.A1T0 RZ, [UR6+0x118], RZ ;  /* 0x000118ffffff99a7 */ /* 0x000fe20008100006 */
[----:B------:R-:W-:-:S06]  /*1de0*/  UISETP.GT.AND UP0, UPT, UR7, UR5, UPT ;  /* 0x000000050700728c */ /* 0x000fcc000bf04270 */
[----:B--2---:R1:W2:Y:S03]  /*1df0*/  SYNCS.PHASECHK.TRANS64.TRYWAIT P0, [UR8+0x68], R2 ;  /* 0x00006802ff0075a7 */ /* 0x0042a60008001108 */
[----:B------:R-:W-:Y:S05]  /*1e00*/  BRA.U !UP0, `(.L_x_33) ;  /* 0x0000000108bc7547 */ /* 0x000fea000b800000 */
[----:B------:R-:W-:Y:S01]  /*1e10*/  UIADD3 UR26, UPT, UPT, UR24, UR25, URZ ;  /* 0x00000019181a7290 */ /* 0x000fe2000fffe0ff */
[----:B------:R-:W-:-:S11]  /*1e20*/  UMOV UR27, UR23 ;  /* 0x00000017001b7c82 */ /* 0x000fd60008000000 */
.L_x_39:
[----:B------:R-:W-:Y:S01]  /*1e30*/  ULEA UR17, UR27, UR6, 0x3 ;  /* 0x000000061b117291 */ /* 0x000fe2000f8e18ff */
[----:B--2---:R-:W-:Y:S01]  /*1e40*/  @P5 MOV R3, 0x8000 ;  /* 0x0000800000035802 */ /* 0x004fe20000000f00 */
[----:B-12---:R-:W-:Y:S10]  /*1e50*/  @P0 BRA `(.L_x_34) ;  /* 0x00000000000c0947 */ /* 0x006ff40003800000 */
[----:B------:R-:W-:-:S04]  /*1e60*/  SHF.L.U32 R5, R15, 0x1f, RZ ;  /* 0x0000001f0f057819 */ /* 0x000fc800000006ff */
[----:B------:R-:W2:Y:S02]  /*1e70*/  SYNCS.PHASECHK.TRANS64.TRYWAIT P0, [UR17+0x68], R5 ;  /* 0x00006805ff0075a7 */ /* 0x000ea40008001111 */
[----:B--2---:R-:W-:Y:S05]  /*1e80*/  @!P0 BRA `(.L_x_35) ;  /* 0x0000007000248947 */ /* 0x004fea0003800000 */
.L_x_34:
[----:B------:R2:W-:Y:S01]  /*1e90*/  @P5 SYNCS.ARRIVE.TRANS64 RZ, [UR17], R3 ;  /* 0x00000003ffff59a7 */ /* 0x0005e20008000011 */
[----:B------:R-:W-:-:S04]  /*1ea0*/  ULOP3.LUT UR8, UR22, 0x2, URZ, 0xfc, !UPT ;  /* 0x0000000216087892 */ /* 0x000fc8000f8efcff */
[----:B------:R-:W-:-:S09]  /*1eb0*/  UISETP.NE.AND UP0, UPT, UR8, 0x2, UPT ;  /* 0x000000020800788c */ /* 0x000fd2000bf05270 */
[----:B------:R-:W-:Y:S05]  /*1ec0*/  BRA.U UP0, `(.L_x_36) ;  /* 0x0000000100047547 */ /* 0x000fea000b800000 */
[----:B------:R-:W-:Y:S05]  /*1ed0*/  BPT.TRAP 0x1 ;  /* 0x000000040000795c */ /* 0x000fea0000300000 */
.L_x_36:
[----:B------:R-:W-:Y:S04]  /*1ee0*/  BSSY.RECONVERGENT B0, `(.L_x_37) ;  /* 0x0000003000007945 */ /* 0x000fe80003800200 */
[----:B------:R-:W-:Y:S05]  /*1ef0*/  @!P4 BRA `(.L_x_38) ;  /* 0x000000000004c947 */ /* 0x000fea0003800000 */
[----:B------:R-:W-:Y:S05]  /*1f00*/  BPT.TRAP 0x1 ;  /* 0x000000040000795c */ /* 0x000fea0000300000 */
.L_x_38:
[----:B------:R-:W-:Y:S05]  /*1f10*/  BSYNC.RECONVERGENT B0 ;  /* 0x0000000000007941 */ /* 0x000fea0003800200 */
.L_x_37:
[----:B------:R-:W-:Y:S02]  /*1f20*/  UIADD3 UR23, UPT, UPT, UR27, 0x1, URZ ;  /* 0x000000011b177890 */ /* 0x000fe4000fffe0ff */
[----:B------:R-:W-:Y:S02]  /*1f30*/  UIADD3 UR32, UP1, UPT, UR14, 0x80, URZ ;  /* 0x000000800e207890 */ /* 0x000fe4000ff3e0ff */
[----:B------:R-:W-:Y:S02]  /*1f40*/  UISETP.NE.AND UP0, UPT, UR23, 0xd, UPT ;  /* 0x0000000d1700788c */ /* 0x000fe4000bf05270 */
[----:B------:R-:W-:Y:S02]  /*1f50*/  USHF.L.U32 UR18, UR25, 0x6, URZ ;  /* 0x0000000619127899 */ /* 0x000fe400080006ff */
[----:B------:R-:W-:Y:S02]  /*1f60*/  USEL UR9, URZ, 0x1, UP0 ;  /* 0x00000001ff097887 */ /* 0x000fe40008000000 */
[----:B------:R-:W-:-:S02]  /*1f70*/  USEL UR23, UR23, URZ, UP0 ;  /* 0x000000ff17177287 */ /* 0x000fc40008000000 */
[----:B------:R-:W-:Y:S02]  /*1f80*/  UIADD3 UR30, UP0, UPT, UR14, 0x180, URZ ;  /* 0x000001800e1e7890 */ /* 0x000fe4000ff1e0ff */
[----:B------:R-:W-:Y:S01]  /*1f90*/  ULEA UR8, UR23, UR6, 0x3 ;  /* 0x0000000617087291 */ /* 0x000fe2000f8e18ff */
[----:B------:R-:W-:Y:S01]  /*1fa0*/  LOP3.LUT R15, R15, UR9, RZ, 0x3c, !PT ;  /* 0x000000090f0f7c12 */ /* 0x000fe2000f8e3cff */
[----:B------:R-:W-:Y:S02]  /*1fb0*/  ULOP3.LUT UR17, UR17, 0xfefffff8, URZ, 0xc0, !UPT ;  /* 0xfefffff811117892 */ /* 0x000fe4000f8ec0ff */
[----:B------:R-:W-:Y:S01]  /*1fc0*/  UIADD3.X UR33, UPT, UPT, URZ, UR15, URZ, UP1, !UPT ;  /* 0x0000000fff217290 */ /* 0x000fe20008ffe4ff */
[----:B-1----:R-:W-:Y:S01]  /*1fd0*/  SHF.L.U32 R2, R15, 0x1f, RZ ;  /* 0x0000001f0f027819 */ /* 0x002fe200000006ff */
[----:B------:R-:W-:Y:S01]  /*1fe0*/  UIADD3.X UR31, UPT, UPT, URZ, UR15, URZ, UP0, !UPT ;  /* 0x0000000fff1f7290 */ /* 0x000fe200087fe4ff */
[----:B------:R-:W-:Y:S02]  /*1ff0*/  UMOV UR28, 0x0 ;  /* 0x00000000001c7882 */ /* 0x000fe40000000000 */
[----:B------:R4:W1:Y:S01]  /*2000*/  SYNCS.PHASECHK.TRANS64.TRYWAIT P0, [UR8+0x68], R2 ;  /* 0x00006802ff0075a7 */ /* 0x0008620008001108 */
[----:B------:R-:W-:Y:S01]  /*2010*/  ULEA UR8, UR27, UR6, 0xd ;  /* 0x000000061b087291 */ /* 0x000fe2000f8e68ff */
[----:B------:R-:W-:Y:S01]  /*2020*/  UMOV UR29, 0x10000000 ;  /* 0x10000000001d7882 */ /* 0x000fe20000000000 */
[----:B------:R-:W-:-:S02]  /*2030*/  UMOV UR19, UR35 ;  /* 0x0000002300137c82 */ /* 0x000fc40008000000 */
[----:B------:R-:W-:Y:S02]  /*2040*/  UIADD3 UR16, UPT, UPT, UR8, 0x4300, URZ ;  /* 0x0000430008107890 */ /* 0x000fe4000fffe0ff */
[----:B------:R-:W-:Y:S01]  /*2050*/  UIADD3 UR8, UPT, UPT, UR8, 0x1e300, URZ ;  /* 0x0001e30008087890 */ /* 0x000fe2000fffe0ff */
[----:B------:R-:W-:Y:S01]  /*2060*/  UMOV UR20, UR36 ;  /* 0x0000002400147c82 */ /* 0x000fe20008000000 */
[----:B------:R-:W-:Y:S01]  /*2070*/  UMOV UR12, UR36 ;  /* 0x00000024000c7c82 */ /* 0x000fe20008000000 */
[----:B------:R-:W-:Y:S01]  /*2080*/  UMOV UR9, UR17 ;  /* 0x0000001100097c82 */ /* 0x000fe20008000000 */
[----:B------:R-:W-:Y:S01]  /*2090*/  UMOV UR10, UR18 ;  /* 0x00000012000a7c82 */ /* 0x000fe20008000000 */
[----:B------:R-:W-:Y:S02]  /*20a0*/  UIADD3 UR25, UPT, UPT, UR25, 0x1, URZ ;  /* 0x0000000119197890 */ /* 0x000fe4000fffe0ff */
[----:B------:R4:W-:Y:S01]  /*20b0*/  UTMALDG.3D.2CTA [UR16], [UR32], desc[UR28] ;  /* 0x00001c10200075b4 */ /* 0x0009e20008211000 */
[----:B------:R-:W-:Y:S01]  /*20c0*/  UMOV UR27, UR23 ;  /* 0x00000017001b7c82 */ /* 0x000fe20008000000 */
[----:B------:R-:W-:Y:S01]  /*20d0*/  UISETP.NE.AND UP0, UPT, UR25, UR26, UPT ;  /* 0x0000001a1900728c */ /* 0x000fe2000bf05270 */
[----:B------:R4:W-:Y:S08]  /*20e0*/  UTMALDG.3D.2CTA [UR8], [UR30], desc[UR28] ;  /* 0x00001c081e0075b4 */ /* 0x0009f00008211000 */
[----:B----4-:R-:W-:Y:S05]  /*20f0*/  BRA.U UP0, `(.L_x_39) ;  /* 0xfffffffd004c7547 */ /* 0x010fea000b83ffff */
.L_x_33:
[----:B-1----:R-:W-:Y:S01]  /*2100*/  LEA R2, R14, UR6, 0x3 ;  /* 0x000000060e027c11 */ /* 0x002fe2000f8e18ff */
[----:B------:R-:W-:Y:S01]  /*2110*/  NOP ;  /* 0x0000000000007918 */ /* 0x000fe20000000000 */
[----:B--2---:R-:W-:Y:S02]  /*2120*/  SHF.L.U32 R3, R12, 0x1f, RZ ;  /* 0x0000001f0c037819 */ /* 0x004fe400000006ff */
[----:B------:R-:W-:Y:S02]  /*2130*/  LEA R4, R14, UR6, 0x4 ;  /* 0x000000060e047c11 */ /* 0x000fe4000f8e20ff */
[----:B------:R-:W1:Y:S02]  /*2140*/  SYNCS.PHASECHK.TRANS64.TRYWAIT P0, [R2+URZ+0x120], R3 ;  /* 0x00012003020075a7 */ /* 0x000e6400080011ff */
[----:B-1----:R-:W-:Y:S05]  /*2150*/  @!P0 BRA `(.L_x_40) ;  /* 0x0000006c00888947 */ /* 0x002fea0003800000 */
.L_x_162:
[----:B------:R-:W2:Y:S01]  /*2160*/  LDS.128 R4, [R4+0x1b0] ;  /* 0x0001b00004047984 */ /* 0x000ea20000000c00 */
[----:B------:R-:W-:Y:S01]  /*2170*/  ISETP.GE.AND P0, PT, R26, 0x1, PT ;  /* 0x000000011a00780c */ /* 0x000fe20003f06270 */
[----:B-1----:R-:W-:Y:S01]  /*2180*/  VIADD R2, R2, 0x130 ;  /* 0x0000013002027836 */ /* 0x002fe20000000000 */
[----:B------:R-:W-:Y:S01]  /*2190*/  @!PT LDS RZ, [RZ] ;  /* 0x00000000fffff984 */ /* 0x000fe20000000800 */
[----:B------:R-:W-:Y:S01]  /*21a0*/  @!PT LDS RZ, [RZ] ;  /* 0x00000000fffff984 */ /* 0x000fe20000000800 */
[----:B------:R-:W-:Y:S01]  /*21b0*/  @!PT LDS RZ, [RZ] ;  /* 0x00000000fffff984 */ /* 0x000fe20000000800 */
[----:B------:R-:W-:Y:S01]  /*21c0*/  @!PT LDS RZ, [RZ] ;  /* 0x00000000fffff984 */ /* 0x000fe20000000800 */
[----:B------:R1:W-:Y:S06]  /*21d0*/  MEMBAR.ALL.CTA ;  /* 0x0000000000007992 */ /* 0x0003ec0000008000 */
[----:B-1----:R-:W1:Y:S01]  /*21e0*/  FENCE.VIEW.ASYNC.S ;  /* 0x00000000000073c6 */ /* 0x002e620000000000 */
[----:B------:R-:W-:-:S04]  /*21f0*/  PRMT R2, RZ, 0x654, R2 ;  /* 0x00000654ff027816 */ /* 0x000fc80000000002 */
[----:B-1----:R1:W-:Y:S01]  /*2200*/  SYNCS.ARRIVE.TRANS64.RED.A1T0 RZ, [R2+URZ], RZ ;  /* 0x000000ff02ff79a7 */ /* 0x0023e200081004ff */
[----:B--2---:R-:W-:-:S13]  /*2210*/  LOP3.LUT P2, RZ, R6, 0x1, RZ, 0xc0, !PT ;  /* 0x0000000106ff7812 */ /* 0x004fda000784c0ff */
[----:B------:R-:W-:Y:S01]  /*2220*/  @P2 SHF.R.U32.HI R3, RZ, 0x10, R5 ;  /* 0x00000010ff032819 */ /* 0x000fe20000011605 */
[----:B------:R-:W-:Y:S01]  /*2230*/  VOTEU.ANY UP0, P2 ;  /* 0x0000000000ff7886 */ /* 0x000fe20001000100 */
[----:B------:R-:W-:Y:S02]  /*2240*/  @P2 MOV R13, R4 ;  /* 0x00000004000d2202 */ /* 0x000fe40000000f00 */
[----:B------:R-:W-:Y:S02]  /*2250*/  @P2 R2UR.BROADCAST UR8, R3 ;  /* 0x00000000030822ca */ /* 0x000fe400008e0000 */
[----:B------:R-:W-:-:S11]  /*2260*/  @P2 LOP3.LUT R11, R5, 0xffff, RZ, 0xc0, !PT ;  /* 0x0000ffff050b2812 */ /* 0x000fd600078ec0ff */
[----:B------:R-:W-:Y:S01]  /*2270*/  @UP0 UMOV UR36, UR8 ;  /* 0x0000000800240c82 */ /* 0x000fe20008000000 */
[----:B-1----:R-:W-:Y:S05]  /*2280*/  @!P0 BRA `(.L_x_41) ;  /* 0x0000000000b88947 */ /* 0x002fea0003800000 */
[----:B------:R-:W3:Y:S01]  /*2290*/  LDC.64 R4, c[0x0][0xb18] ;  /* 0x0002c600ff047b82 */ /* 0x000ee20000000a00 */
[----:B------:R-:W-:-:S07]  /*22a0*/  ISETP.NE.AND P3, PT, R26, 0x1, PT ;  /* 0x000000011a00780c */ /* 0x000fce0003f65270 */
[----:B------:R-:W1:Y:S08]  /*22b0*/  LDC.64 R6, c[0x0][0xb10] ;  /* 0x0002c400ff067b82 */ /* 0x000e700000000a00 */
[----:B------:R-:W2:Y:S08]  /*22c0*/  LDC R17, c[0x0][0xb20] ;  /* 0x0002c800ff117b82 */ /* 0x000eb00000000800 */
[----:B------:R-:W4:Y:S01]  /*22d0*/  LDC R18, c[0x0][0xb0c] ;  /* 0x0002c300ff127b82 */ /* 0x000f220000000800 */
[----:B---3--:R-:W-:Y:S01]  /*22e0*/  IMAD.HI.U32 R22, R0, R5, RZ ;  /* 0x0000000500167227 */ /* 0x008fe200078e00ff */
[----:B------:R-:W-:-:S06]  /*22f0*/  ISETP.NE.AND P0, PT, R4, 0x1, PT ;  /* 0x000000010400780c */ /* 0x000fcc0003f05270 */
[----:B------:R-:W3:Y:S01]  /*2300*/  LDC.64 R2, c[0x0][0xb28] ;  /* 0x0002ca00ff027b82 */ /* 0x000ee20000000a00 */
[----:B-1----:R-:W-:-:S04]  /*2310*/  IMAD.HI.U32 R20, R9, R6, RZ ;  /* 0x0000000609147227 */ /* 0x002fc800078e00ff */
[----:B------:R-:W-:Y:S01]  /*2320*/  IMAD.HI.U32 R24, R13, R6, RZ ;  /* 0x000000060d187227 */ /* 0x000fe200078e00ff */
[----:B------:R-:W-:Y:S02]  /*2330*/  SHF.R.U32.HI R20, RZ, R7, R20 ;  /* 0x00000007ff147219 */ /* 0x000fe40000011614 */
[----:B--2---:R-:W-:Y:S01]  /*2340*/  SHF.R.U32.HI R19, RZ, R17, R22 ;  /* 0x00000011ff137219 */ /* 0x004fe20000011616 */
[----:B------:R-:W-:Y:S01]  /*2350*/  IMAD.HI.U32 R22, R11, R5, RZ ;  /* 0x000000050b167227 */ /* 0x000fe200078e00ff */
[----:B------:R-:W-:Y:S02]  /*2360*/  SHF.R.U32.HI R24, RZ, R7, R24 ;  /* 0x00000007ff187219 */ /* 0x000fe40000011618 */
[----:B------:R-:W-:Y:S02]  /*2370*/  SEL R19, R0, R19, !P0 ;  /* 0x0000001300137207 */ /* 0x000fe40004000000 */
[----:B------:R-:W-:Y:S02]  /*2380*/  SHF.R.U32.HI R22, RZ, R17, R22 ;  /* 0x00000011ff167219 */ /* 0x000fe40000011616 */
[----:B----4-:R-:W-:-:S02]  /*2390*/  ISETP.NE.AND P1, PT, R18, 0x1, PT ;  /* 0x000000011200780c */ /* 0x010fc40003f25270 */
[----:B------:R-:W-:Y:S02]  /*23a0*/  SEL R5, R11, R22, !P0 ;  /* 0x000000160b057207 */ /* 0x000fe40004000000 */
[----:B------:R-:W-:Y:S02]  /*23b0*/  SEL R21, R9, R20, !P1 ;  /* 0x0000001409157207 */ /* 0x000fe40004800000 */
[----:B------:R-:W-:Y:S01]  /*23c0*/  SEL R7, R13, R24, !P1 ;  /* 0x000000180d077207 */ /* 0x000fe20004800000 */
[----:B---3--:R-:W-:Y:S01]  /*23d0*/  IMAD.HI.U32 R20, R19, R2, RZ ;  /* 0x0000000213147227 */ /* 0x008fe200078e00ff */
[----:B------:R-:W-:-:S03]  /*23e0*/  IADD3 R17, PT, PT, -R5, RZ, RZ ;  /* 0x000000ff05117210 */ /* 0x000fc60007ffe1ff */
        /* <DEDUP_REMOVED lines=11> */
[----:B------:R-:W-:-:S04]  /*24a0*/  @!P0 IMAD.HI.U32 R20, R7, R2, RZ ;  /* 0x0000000207148227 */ /* 0x000fc800078e00ff */
[----:B------:R-:W-:Y:S01]  /*24b0*/  IMAD.MOV R2, RZ, RZ, -R6 ;  /* 0x000000ffff027224 */ /* 0x000fe200078e0a06 */
[----:B------:R-:W-:-:S03]  /*24c0*/  @!P0 SHF.R.U32.HI R20, RZ, R3, R20 ;  /* 0x00000003ff148219 */ /* 0x000fc60000011614 */
[----:B------:R-:W-:Y:S01]  /*24d0*/  IMAD R2, R26, R2, R5 ;  /* 0x000000021a027224 */ /* 0x000fe200078e0205 */
        /* <DEDUP_REMOVED lines=9> */
.L_x_41:
[----:B------:R-:W1:Y:S02]  /*2570*/  LDCU UR8, c[0x0][0xb30] ;  /* 0x00016600ff0877ac */ /* 0x000e640008000800 */
[----:B-1----:R-:W-:-:S09]  /*2580*/  UISETP.NE.AND UP0, UPT, UR8, 0x1, UPT ;  /* 0x000000010800788c */ /* 0x002fd2000bf05270 */
[----:B------:R-:W-:Y:S05]  /*2590*/  BRA.U UP0, `(.L_x_42) ;  /* 0x0000000100407547 */ /* 0x000fea000b800000 */
[----:B------:R-:W1:Y:S08]  /*25a0*/  LDC.64 R4, c[0x0][0xb10] ;  /* 0x0002c400ff047b82 */ /* 0x000e700000000a00 */
[----:B------:R-:W2:Y:S08]  /*25b0*/  LDC.64 R2, c[0x0][0xb18] ;  /* 0x0002c600ff027b82 */ /* 0x000eb00000000a00 */
[----:B------:R-:W4:Y:S08]  /*25c0*/  LDC R6, c[0x0][0xb20] ;  /* 0x0002c800ff067b82 */ /* 0x000f300000000800 */
[----:B------:R-:W3:Y:S01]  /*25d0*/  LDC R18, c[0x0][0xb0c] ;  /* 0x0002c300ff127b82 */ /* 0x000ee20000000800 */
[----:B-1----:R-:W-:-:S05]  /*25e0*/  IMAD.HI.U32 R4, R13, R4, RZ ;  /* 0x000000040d047227 */ /* 0x002fca00078e00ff */
[----:B------:R-:W-:Y:S01]  /*25f0*/  SHF.R.U32.HI R4, RZ, R5, R4 ;  /* 0x00000005ff047219 */ /* 0x000fe20000011604 */
[----:B--2---:R-:W-:Y:S01]  /*2600*/  IMAD.HI.U32 R3, R11, R3, RZ ;  /* 0x000000030b037227 */ /* 0x004fe200078e00ff */
[----:B------:R-:W-:-:S04]  /*2610*/  ISETP.NE.AND P0, PT, R2, 0x1, PT ;  /* 0x000000010200780c */ /* 0x000fc80003f05270 */
[----:B----4-:R-:W-:-:S04]  /*2620*/  SHF.R.U32.HI R6, RZ, R6, R3 ;  /* 0x00000006ff067219 */ /* 0x010fc80000011603 */
[----:B------:R-:W-:Y:S02]  /*2630*/  SEL R3, R11, R6, !P0 ;  /* 0x000000060b037207 */ /* 0x000fe40004000000 */
[----:B---3--:R-:W-:-:S04]  /*2640*/  ISETP.NE.AND P1, PT, R18, 0x1, PT ;  /* 0x000000011200780c */ /* 0x008fc80003f25270 */
[----:B------:R-:W-:-:S05]  /*2650*/  SEL R4, R13, R4, !P1 ;  /* 0x000000040d047207 */ /* 0x000fca0004800000 */
[----:B------:R-:W-:Y:S02]  /*2660*/  IMAD.IADD R5, R3, 0x1, -R4 ;  /* 0x0000000103057824 */ /* 0x000fe400078e0a04 */
[----:B------:R-:W-:Y:S02]  /*2670*/  IMAD.IADD R3, R4, 0x1, -R3 ;  /* 0x0000000104037824 */ /* 0x000fe400078e0a03 */
[----:B------:R-:W-:Y:S02]  /*2680*/  IMAD R13, R5, R18, R13 ;  /* 0x00000012050d7224 */ /* 0x000fe400078e020d */
[----:B------:R-:W-:-:S07]  /*2690*/  IMAD R11, R3, R2, R11 ;  /* 0x00000002030b7224 */ /* 0x000fce00078e020b */
.L_x_42:
[----:B------:R-:W-:Y:S01]  /*26a0*/  VIADD R14, R14, 0x1 ;  /* 0x000000010e0e7836 */ /* 0x000fe20000000000 */
[----:B------:R-:W-:Y:S01]  /*26b0*/  PLOP3.LUT P1, PT, PT, PT, PT, 0x80, 0x8 ;  /* 0x000000000008781c */ /* 0x000fe20003f2f070 */
[----:B------:R-:W-:Y:S02]  /*26c0*/  IMAD.IADD R21, R13, 0x1, R60 ;  /* 0x000000010d157824 */ /* 0x000fe400078e023c */
[----:B------:R-:W-:Y:S01]  /*26d0*/  IMAD.IADD R20, R11, 0x1, R58 ;  /* 0x000000010b147824 */ /* 0x000fe200078e023a */
[----:B------:R-:W-:-:S04]  /*26e0*/  ISETP.NE.AND P0, PT, R14, 0x2, PT ;  /* 0x000000020e00780c */ /* 0x000fc80003f05270 */
[----:B------:R-:W-:Y:S02]  /*26f0*/  SEL R3, RZ, 0x1, P0 ;  /* 0x00000001ff037807 */ /* 0x000fe40000000000 */
[----:B------:R-:W-:Y:S02]  /*2700*/  SEL R14, R14, RZ, P0 ;  /* 0x000000ff0e0e7207 */ /* 0x000fe40000000000 */
[----:B------:R-:W-:Y:S01]  /*2710*/  LOP3.LUT R12, R12, R3, RZ, 0x3c, !PT ;  /* 0x000000030c0c7212 */ /* 0x000fe200078e3cff */
[----:B------:R-:W-:Y:S06]  /*2720*/  @P2 BRA `(.L_x_43) ;  /* 0xfffffff000642947 */ /* 0x000fec000383ffff */
[----:B------:R-:W-:Y:S01]  /*2730*/  UIADD3 UR6, UPT, UPT, UR6, 0x68, URZ ;  /* 0x0000006806067890 */ /* 0x000fe2000fffe0ff */
[----:B------:R-:W-:-:S03]  /*2740*/  SHF.L.U32 R3, R15, 0x1f, RZ ;  /* 0x0000001f0f037819 */ /* 0x000fc600000006ff */
[----:B------:R-:W-:-:S09]  /*2750*/  ULEA UR4, UR23, UR6, 0x3 ;  /* 0x0000000617047291 */ /* 0x000fd2000f8e18ff */
[----:B------:R-:W1:Y:S02]  /*2760*/  SYNCS.PHASECHK.TRANS64.TRYWAIT P0, [UR4], R3 ;  /* 0x00000003ff0075a7 */ /* 0x000e640008001104 */
[----:B-1----:R-:W-:Y:S05]  /*2770*/  @!P0 BRA `(.L_x_44) ;  /* 0x0000006800148947 */ /* 0x002fea0003800000 */
.L_x_164:
[----:B------:R-:W-:-:S04]  /*2780*/  UIADD3 UR5, UPT, UPT, UR23, 0x1, URZ ;  /* 0x0000000117057890 */ /* 0x000fc8000fffe0ff */
[----:B------:R-:W-:-:S04]  /*2790*/  UISETP.NE.AND UP0, UPT, UR5, 0xd, UPT ;  /* 0x0000000d0500788c */ /* 0x000fc8000bf05270 */
[----:B------:R-:W-:Y:S02]  /*27a0*/  USEL UR7, URZ, 0x1, UP0 ;  /* 0x00000001ff077887 */ /* 0x000fe40008000000 */
[----:B------:R-:W-:-:S04]  /*27b0*/  USEL UR5, UR5, URZ, UP0 ;  /* 0x000000ff05057287 */ /* 0x000fc80008000000 */
[----:B------:R-:W-:Y:S01]  /*27c0*/  ULEA UR4, UR5, UR6, 0x3 ;  /* 0x0000000605047291 */ /* 0x000fe2000f8e18ff */
[----:B------:R-:W-:-:S04]  /*27d0*/  LOP3.LUT R2, R15, UR7, RZ, 0x3c, !PT ;  /* 0x000000070f027c12 */ /* 0x000fc8000f8e3cff */
[----:B-1----:R-:W-:-:S04]  /*27e0*/  SHF.L.U32 R3, R2, 0x1f, RZ ;  /* 0x0000001f02037819 */ /* 0x002fc800000006ff */
[----:B------:R-:W1:Y:S02]  /*27f0*/  SYNCS.PHASECHK.TRANS64.TRYWAIT P0, [UR4], R3 ;  /* 0x00000003ff0075a7 */ /* 0x000e640008001104 */
[----:B-1----:R-:W-:Y:S05]  /*2800*/  @!P0 BRA `(.L_x_45) ;  /* 0x0000006800088947 */ /* 0x002fea0003800000 */
.L_x_166:
        /* <DEDUP_REMOVED lines=9> */
.L_x_168:
        /* <DEDUP_REMOVED lines=9> */
.L_x_170:
        /* <DEDUP_REMOVED lines=9> */
.L_x_172:
        /* <DEDUP_REMOVED lines=9> */
.L_x_174:
        /* <DEDUP_REMOVED lines=9> */
.L_x_176:
        /* <DEDUP_REMOVED lines=9> */
.L_x_178:
        /* <DEDUP_REMOVED lines=9> */
.L_x_180:
        /* <DEDUP_REMOVED lines=9> */
.L_x_182:
        /* <DEDUP_REMOVED lines=9> */
.L_x_184:
        /* <DEDUP_REMOVED lines=9> */
.L_x_186:
[----:B------:R-:W-:-:S04]  /*2db0*/  UIADD3 UR5, UPT, UPT, UR5, 0x1, URZ ;  /* 0x0000000105057890 */ /* 0x000fc8000fffe0ff */
[----:B------:R-:W-:-:S04]  /*2dc0*/  UISETP.NE.AND UP0, UPT, UR5, 0xd, UPT ;  /* 0x0000000d0500788c */ /* 0x000fc8000bf05270 */
[----:B------:R-:W-:Y:S02]  /*2dd0*/  USEL UR4, URZ, 0x1, UP0 ;  /* 0x00000001ff047887 */ /* 0x000fe40008000000 */
[----:B------:R-:W-:-:S04]  /*2de0*/  USEL UR5, UR5, URZ, UP0 ;  /* 0x000000ff05057287 */ /* 0x000fc80008000000 */
[----:B------:R-:W-:Y:S01]  /*2df0*/  ULEA UR5, UR5, UR6, 0x3 ;  /* 0x0000000605057291 */ /* 0x000fe2000f8e18ff */
[----:B-1----:R-:W-:-:S04]  /*2e00*/  LOP3.LUT R3, R2, UR4, RZ, 0x3c, !PT ;  /* 0x0000000402037c12 */ /* 0x002fc8000f8e3cff */
[----:B------:R-:W-:Y:S01]  /*2e10*/  SHF.L.U32 R3, R3, 0x1f, RZ ;  /* 0x0000001f03037819 */ /* 0x000fe200000006ff */
[----:B---3--:R-:W-:-:S07]  /*2e20*/  IMAD.U32 R0, RZ, RZ, UR5 ;  /* 0x00000005ff007e24 */ /* 0x008fce000f8e00ff */
.L_x_56:
[----:B-1----:R1:W2:Y:S02]  /*2e30*/  SYNCS.PHASECHK.TRANS64.TRYWAIT P0, [R0+URZ], R3 ;  /* 0x00000003000075a7 */ /* 0x0022a400080011ff */
[----:B--2---:R-:W-:Y:S05]  /*2e40*/  @!P0 NANOSLEEP.SYNCS 0x989680 ;  /* 0x009896800000895d */ /* 0x004fea0003900000 */
[----:B------:R-:W2:Y:S02]  /*2e50*/  @!P0 SYNCS.PHASECHK.TRANS64 P0, [R0+URZ], R3 ;  /* 0x00000003000085a7 */ /* 0x000ea400080010ff */
[----:B--2---:R-:W-:Y:S05]  /*2e60*/  @P0 EXIT ;  /* 0x000000000000094d */ /* 0x004fea0003800000 */
[----:B------:R-:W-:Y:S05]  /*2e70*/  BRA `(.L_x_56) ;  /* 0xfffffffc00ec7947 */ /* 0x000fea000383ffff */
.L_x_23:
[----:B------:R-:W-:-:S04]  /*2e80*/  UISETP.NE.AND UP1, UPT, UR37, URZ, UPT ;  /* 0x000000ff2500728c */ /* 0x000fc8000bf25270 */
[----:B------:R-:W-:-:S09]  /*2e90*/  UISETP.NE.OR UP1, UPT, UR10, 0x1, UP1 ;  /* 0x000000010a00788c */ /* 0x000fd20008f25670 */
[----:B------:R-:W-:Y:S05]  /*2ea0*/  BRA.U UP1, `(.L_x_57) ;  /* 0x00000005014c7547 */ /* 0x000fea000b800000 */
[----:B------:R-:W-:Y:S01]  /*2eb0*/  HFMA2 R11, -RZ, RZ, 0, 0 ;  /* 0x00000000ff0b7431 */ /* 0x000fe200000001ff */
[----:B------:R-:W-:Y:S01]  /*2ec0*/  ISETP.GE.U32.AND P2, PT, R10, 0x2, PT ;  /* 0x000000020a00780c */ /* 0x000fe20003f46070 */
[----:B------:R-:W-:Y:S01]  /*2ed0*/  IMAD.MOV.U32 R12, RZ, RZ, 0x1 ;  /* 0x00000001ff0c7424 */ /* 0x000fe200078e00ff */
[----:B------:R-:W-:Y:S01]  /*2ee0*/  CS2R R8, SRZ ;  /* 0x0000000000087805 */ /* 0x000fe2000001ff00 */
[----:B------:R-:W-:Y:S01]  /*2ef0*/  IMAD.MOV.U32 R3, RZ, RZ, RZ ;  /* 0x000000ffff037224 */ /* 0x000fe200078e00ff */
[----:B------:R-:W-:Y:S01]  /*2f00*/  UMOV UR4, 0x400 ;  /* 0x0000040000047882 */ /* 0x000fe20000000000 */
[----:B------:R-:W-:Y:S01]  /*2f10*/  UMOV UR6, URZ ;  /* 0x000000ff00067c82 */ /* 0x000fe20008000000 */
[----:B------:R-:W-:-:S12]  /*2f20*/  ULEA UR37, UR37, UR4, 0x18 ;  /* 0x0000000425257291 */ /* 0x000fd8000f8ec0ff */
.L_x_61:
[----:B------:R-:W-:Y:S02]  /*2f30*/  LEA R0, R3, UR37, 0x3 ;  /* 0x0000002503007c11 */ /* 0x000fe4000f8e18ff */
[----:B------:R-:W-:-:S03]  /*2f40*/  SHF.L.U32 R5, R8, 0x1f, RZ ;  /* 0x0000001f08057819 */ /* 0x000fc600000006ff */
[----:B------:R-:W-:Y:S01]  /*2f50*/  VIADD R4, R0, 0x190 ;  /* 0x0000019000047836 */ /* 0x000fe20000000000 */
[----:B------:R-:W1:Y:S02]  /*2f60*/  SYNCS.PHASECHK.TRANS64.TRYWAIT P0, [R0+URZ+0x180], R5 ;  /* 0x00018005000075a7 */ /* 0x000e6400080011ff */
[----:B-1----:R-:W-:Y:S05]  /*2f70*/  @!P0 BRA `(.L_x_58) ;  /* 0x0000006400348947 */ /* 0x002fea0003800000 */
.L_x_187:
[----:B------:R-:W-:Y:S01]  /*2f80*/  ULEA UR5, UR6, UR37, 0x3 ;  /* 0x0000002506057291 */ /* 0x000fe2000f8e18ff */
[----:B------:R-:W-:Y:S01]  /*2f90*/  PRMT R4, RZ, 0x654, R4 ;  /* 0x00000654ff047816 */ /* 0x000fe20000000004 */
[----:B-1----:R-:W-:Y:S01]  /*2fa0*/  @!P2 IMAD.MOV.U32 R5, RZ, RZ, 0x10 ;  /* 0x00000010ff05a424 */ /* 0x002fe200078e00ff */
[----:B------:R-:W-:Y:S01]  /*2fb0*/  SHF.L.U32 R7, R12, 0x1f, RZ ;  /* 0x0000001f0c077819 */ /* 0x000fe200000006ff */
[----:B------:R-:W-:Y:S01]  /*2fc0*/  UIADD3 UR4, UPT, UPT, UR5, 0x120, URZ ;  /* 0x0000012005047890 */ /* 0x000fe2000fffe0ff */
[----:B------:R1:W-:Y:S05]  /*2fd0*/  SYNCS.ARRIVE.TRANS64.RED.A1T0 RZ, [R4+URZ], RZ ;  /* 0x000000ff04ff79a7 */ /* 0x0003ea00081004ff */
[----:B------:R-:W-:Y:S01]  /*2fe0*/  IMAD.U32 R13, RZ, RZ, UR4 ;  /* 0x00000004ff0d7e24 */ /* 0x000fe2000f8e00ff */
[----:B------:R-:W2:Y:S04]  /*2ff0*/  SYNCS.PHASECHK.TRANS64.TRYWAIT P0, [UR5+0x130], R7 ;  /* 0x00013007ff0075a7 */ /* 0x000ea80008001105 */
[----:B------:R-:W-:Y:S01]  /*3000*/  PRMT R13, R10, 0x654, R13 ;  /* 0x000006540a0d7816 */ /* 0x000fe2000000000d */
[----:B-12---:R-:W-:Y:S06]  /*3010*/  @!P0 BRA `(.L_x_59) ;  /* 0x0000006400208947 */ /* 0x006fec0003800000 */
.L_x_189:
[----:B------:R-:W-:Y:S01]  /*3020*/  ULEA UR4, UR6, UR37, 0x4 ;  /* 0x0000002506047291 */ /* 0x000fe2000f8e20ff */
[----:B------:R-:W-:Y:S01]  /*3030*/  SEL R2, R13, R2, !P2 ;  /* 0x000000020d027207 */ /* 0x000fe20005000000 */
[----:B------:R-:W-:Y:S01]  /*3040*/  UIADD3 UR5, UPT, UPT, UR5, 0x120, URZ ;  /* 0x0000012005057890 */ /* 0x000fe2000fffe0ff */
[----:B-1----:R-:W-:Y:S01]  /*3050*/  LEA R0, R11, UR37, 0x3 ;  /* 0x000000250b007c11 */ /* 0x002fe2000f8e18ff */
[----:B------:R-:W-:Y:S01]  /*3060*/  UIADD3 UR4, UPT, UPT, UR4, 0x1b0, URZ ;  /* 0x000001b004047890 */ /* 0x000fe2000fffe0ff */
[----:B------:R1:W-:Y:S01]  /*3070*/  @!P2 SYNCS.ARRIVE.TRANS64.RED RZ, [R2+URZ], R5 ;  /* 0x0000000502ffa9a7 */ /* 0x0003e200080004ff */
[----:B------:R-:W-:Y:S01]  /*3080*/  UIADD3 UR6, UPT, UPT, UR6, 0x1, URZ ;  /* 0x0000000106067890 */ /* 0x000fe2000fffe0ff */
[----:B------:R-:W-:-:S03]  /*3090*/  VIADD R3, R3, 0x1 ;  /* 0x0000000103037836 */ /* 0x000fc60000000000 */
[----:B------:R-:W-:Y:S02]  /*30a0*/  UISETP.NE.AND UP0, UPT, UR6, 0x2, UPT ;  /* 0x000000020600788c */ /* 0x000fe4000bf05270 */
[----:B------:R-:W-:Y:S01]  /*30b0*/  ISETP.NE.AND P0, PT, R3, 0x2, PT ;  /* 0x000000020300780c */ /* 0x000fe20003f05270 */
[----:B------:R-:W-:Y:S06]  /*30c0*/  UGETNEXTWORKID.BROADCAST [UR4], [UR5] ;  /* 0x00000000040073ca */ /* 0x000fec0008000100 */
[----:B------:R-:W-:Y:S02]  /*30d0*/  USEL UR4, URZ, 0x1, UP0 ;  /* 0x00000001ff047887 */ /* 0x000fe40008000000 */
[----:B------:R-:W-:-:S04]  /*30e0*/  USEL UR6, UR6, URZ, UP0 ;  /* 0x000000ff06067287 */ /* 0x000fc80008000000 */
[----:B------:R-:W-:Y:S02]  /*30f0*/  LOP3.LUT R12, R12, UR4, RZ, 0x3c, !PT ;  /* 0x000000040c0c7c12 */ /* 0x000fe4000f8e3cff */
[----:B-1----:R-:W-:-:S04]  /*3100*/  SHF.L.U32 R5, R9, 0x1f, RZ ;  /* 0x0000001f09057819 */ /* 0x002fc800000006ff */
[----:B------:R-:W1:Y:S02]  /*3110*/  SYNCS.PHASECHK.TRANS64.TRYWAIT P1, [R0+URZ+0x120], R5 ;  /* 0x00012005000075a7 */ /* 0x000e6400080211ff */
[----:B-1----:R-:W-:Y:S05]  /*3120*/  @!P1 BRA `(.L_x_60) ;  /* 0x0000006000f49947 */ /* 0x002fea0003800000 */
.L_x_190:
[----:B------:R-:W-:Y:S01]  /*3130*/  LEA R4, R11, UR37, 0x4 ;  /* 0x000000250b047c11 */ /* 0x000fe2000f8e20ff */
[----:B-1----:R-:W-:Y:S01]  /*3140*/  VIADD R0, R0, 0x130 ;  /* 0x0000013000007836 */ /* 0x002fe20000000000 */
[----:B------:R-:W-:Y:S01]  /*3150*/  SEL R3, R3, RZ, P0 ;  /* 0x000000ff03037207 */ /* 0x000fe20000000000 */
[----:B------:R-:W-:-:S03]  /*3160*/  VIADD R11, R11, 0x1 ;  /* 0x000000010b0b7836 */ /* 0x000fc60000000000 */
[----:B------:R-:W1:Y:S01]  /*3170*/  LDS.128 R4, [R4+0x1b0] ;  /* 0x0001b00004047984 */ /* 0x000e620000000c00 */
[----:B------:R-:W-:Y:S02]  /*3180*/  PRMT R0, RZ, 0x654, R0 ;  /* 0x00000654ff007816 */ /* 0x000fe40000000000 */
[C---:B------:R-:W-:Y:S01]  /*3190*/  ISETP.NE.AND P1, PT, R11.reuse, 0x2, PT ;  /* 0x000000020b00780c */ /* 0x040fe20003f25270 */
[----:B------:R-:W-:Y:S01]  /*31a0*/  @!PT LDS RZ, [RZ] ;  /* 0x00000000fffff984 */ /* 0x000fe20000000800 */
[----:B------:R-:W-:Y:S01]  /*31b0*/  @!PT LDS RZ, [RZ] ;  /* 0x00000000fffff984 */ /* 0x000fe20000000800 */
[----:B------:R-:W-:Y:S01]  /*31c0*/  @!PT LDS RZ, [RZ] ;  /* 0x00000000fffff984 */ /* 0x000fe20000000800 */
[----:B------:R-:W-:Y:S01]  /*31d0*/  @!PT LDS RZ, [RZ] ;  /* 0x00000000fffff984 */ /* 0x000fe20000000800 */
[----:B------:R2:W-:Y:S06]  /*31e0*/  MEMBAR.ALL.CTA ;  /* 0x0000000000007992 */ /* 0x0005ec0000008000 */
[----:B--2---:R-:W2:Y:S01]  /*31f0*/  FENCE.VIEW.ASYNC.S ;  /* 0x00000000000073c6 */ /* 0x004ea20000000000 */
[----:B------:R-:W-:Y:S01]  /*3200*/  SEL R11, R11, RZ, P1 ;  /* 0x000000ff0b0b7207 */ /* 0x000fe20000800000 */
[----:B--2---:R2:W-:Y:S01]  /*3210*/  SYNCS.ARRIVE.TRANS64.RED.A1T0 RZ, [R0+URZ], RZ ;  /* 0x000000ff00ff79a7 */ /* 0x0045e200081004ff */
[----:B-1----:R-:W-:-:S02]  /*3220*/  LOP3.LUT P3, RZ, R6, 0x1, RZ, 0xc0, !PT ;  /* 0x0000000106ff7812 */ /* 0x002fc4000786c0ff */
[----:B------:R-:W-:-:S04]  /*3230*/  SEL R5, RZ, 0x1, P0 ;  /* 0x00000001ff057807 */ /* 0x000fc80000000000 */
[----:B------:R-:W-:Y:S02]  /*3240*/  LOP3.LUT R8, R8, R5, RZ, 0x3c, !PT ;  /* 0x0000000508087212 */ /* 0x000fe400078e3cff */
[----:B--2---:R-:W-:-:S04]  /*3250*/  SEL R0, RZ, 0x1, P1 ;  /* 0x00000001ff007807 */ /* 0x004fc80000800000 */
[----:B------:R-:W-:Y:S01]  /*3260*/  LOP3.LUT R9, R9, R0, RZ, 0x3c, !PT ;  /* 0x0000000009097212 */ /* 0x000fe200078e3cff */
[----:B------:R-:W-:Y:S06]  /*3270*/  @P3 BRA `(.L_x_61) ;  /* 0xfffffffc002c3947 */ /* 0x000fec000383ffff */
[----:B------:R-:W-:Y:S01]  /*3280*/  ULEA UR5, UR6, UR37, 0x3 ;  /* 0x0000002506057291 */ /* 0x000fe2000f8e18ff */
[----:B------:R-:W-:-:S08]  /*3290*/  SHF.L.U32 R3, R12, 0x1f, RZ ;  /* 0x0000001f0c037819 */ /* 0x000fd000000006ff */
[----:B------:R-:W1:Y:S02]  /*32a0*/  SYNCS.PHASECHK.TRANS64 P0, [UR5+0x130], R3 ;  /* 0x00013003ff0075a7 */ /* 0x000e640008001005 */
[----:B-1----:R-:W-:Y:S05]  /*32b0*/  @P0 BRA `(.L_x_62) ;  /* 0x0000000000080947 */ /* 0x002fea0003800000 */
[----:B------:R-:W1:Y:S02]  /*32c0*/  SYNCS.PHASECHK.TRANS64.TRYWAIT P0, [UR5+0x130], R3 ;  /* 0x00013003ff0075a7 */ /* 0x000e640008001105 */
[----:B-1----:R-:W-:Y:S05]  /*32d0*/  @!P0 BRA `(.L_x_63) ;  /* 0x00000060009c8947 */ /* 0x002fea0003800000 */
.L_x_62:
[----:B------:R-:W-:-:S04]  /*32e0*/  UIADD3 UR4, UPT, UPT, UR6, 0x1, URZ ;  /* 0x0000000106047890 */ /* 0x000fc8000fffe0ff */
[----:B------:R-:W-:-:S04]  /*32f0*/  UISETP.NE.AND UP0, UPT, UR4, 0x2, UPT ;  /* 0x000000020400788c */ /* 0x000fc8000bf05270 */
[----:B------:R-:W-:Y:S02]  /*3300*/  USEL UR7, URZ, 0x1, UP0 ;  /* 0x00000001ff077887 */ /* 0x000fe40008000000 */
[----:B------:R-:W-:-:S04]  /*3310*/  USEL UR4, UR4, URZ, UP0 ;  /* 0x000000ff04047287 */ /* 0x000fc80008000000 */
[----:B------:R-:W-:Y:S01]  /*3320*/  ULEA UR4, UR4, UR37, 0x3 ;  /* 0x0000002504047291 */ /* 0x000fe2000f8e18ff */
[----:B-1----:R-:W-:-:S04]  /*3330*/  LOP3.LUT R3, R12, UR7, RZ, 0x3c, !PT ;  /* 0x000000070c037c12 */ /* 0x002fc8000f8e3cff */
[----:B------:R-:W-:-:S04]  /*3340*/  SHF.L.U32 R0, R3, 0x1f, RZ ;  /* 0x0000001f03007819 */ /* 0x000fc800000006ff */
[----:B------:R-:W1:Y:S02]  /*3350*/  SYNCS.PHASECHK.TRANS64 P0, [UR4+0x130], R0 ;  /* 0x00013000ff0075a7 */ /* 0x000e640008001004 */
[----:B-1----:R-:W-:Y:S05]  /*3360*/  @P0 EXIT ;  /* 0x000000000000094d */ /* 0x002fea0003800000 */
[----:B------:R-:W-:Y:S02]  /*3370*/  SHF.L.U32 R3, R3, 0x1f, RZ ;  /* 0x0000001f03037819 */ /* 0x000fe400000006ff */
[----:B------:R-:W-:-:S07]  /*3380*/  MOV R0, UR4 ;  /* 0x0000000400007c02 */ /* 0x000fce0008000f00 */
.L_x_64:
[----:B-1----:R1:W2:Y:S02]  /*3390*/  SYNCS.PHASECHK.TRANS64.TRYWAIT P0, [R0+URZ+0x130], R3 ;  /* 0x00013003000075a7 */ /* 0x0022a400080011ff */
[----:B--2---:R-:W-:Y:S05]  /*33a0*/  @!P0 NANOSLEEP.SYNCS 0x989680 ;  /* 0x009896800000895d */ /* 0x004fea0003900000 */
[----:B------:R-:W2:Y:S02]  /*33b0*/  @!P0 SYNCS.PHASECHK.TRANS64 P0, [R0+URZ+0x130], R3 ;  /* 0x00013003000085a7 */ /* 0x000ea400080010ff */
[----:B--2---:R-:W-:Y:S05]  /*33c0*/  @P0 EXIT ;  /* 0x000000000000094d */ /* 0x004fea0003800000 */
[----:B------:R-:W-:Y:S05]  /*33d0*/  BRA `(.L_x_64) ;  /* 0xfffffffc00ec7947 */ /* 0x000fea000383ffff */
.L_x_57:
[----:B------:R-:W-:Y:S05]  /*33e0*/  BRA.U UP4, `(.L_x_65) ;  /* 0x0000001104d87547 */ /* 0x000fea000b800000 */
[----:B------:R-:W-:Y:S01]  /*33f0*/  UMOV UR6, 0x40 ;  /* 0x0000004000067882 */ /* 0x000fe20000000000 */
[----:B------:R-:W-:Y:S01]  /*3400*/  NOP ;  /* 0x0000000000007918 */ /* 0x000fe20000000000 */
[----:B------:R-:W-:Y:S01]  /*3410*/  ULEA UR6, UR37, UR6, 0x18 ;  /* 0x0000000625067291 */ /* 0x000fe2000f8ec0ff */
[----:B------:R-:W-:Y:S02]  /*3420*/  UMOV UR7, 0x400 ;  /* 0x0000040000077882 */ /* 0x000fe40000000000 */
[----:B------:R-:W-:-:S06]  /*3430*/  ULEA UR37, UR37, UR7, 0x18 ;  /* 0x0000000725257291 */ /* 0x000fcc000f8ec0ff */
[----:B------:R-:W1:Y:S02]  /*3440*/  LDS.U8 R2, [UR6+0x1c] ;  /* 0x00001c06ff027984 */ /* 0x000e640008000000 */
[----:B-1----:R-:W-:-:S13]  /*3450*/  ISETP.NE.AND P0, PT, R2, RZ, PT ;  /* 0x000000ff0200720c */ /* 0x002fda0003f05270 */
[----:B------:R-:W-:Y:S05]  /*3460*/  @P0 BRA `(.L_x_66) ;  /* 0x0000000400080947 */ /* 0x000fea0003800000 */
[----:B------:R-:W-:Y:S02]  /*3470*/  UISETP.NE.U32.AND UP0, UPT, UR5, 0x1, UPT ;  /* 0x000000010500788c */ /* 0x000fe4000bf05070 */
[----:B------:R-:W-:-:S07]  /*3480*/  UIADD3 UR8, UPT, UPT, UR6, 0x8, URZ ;  /* 0x0000000806087890 */ /* 0x000fce000fffe0ff */
[----:B------:R-:W-:Y:S05]  /*3490*/  BRA.U !UP0, `(.L_x_67) ;  /* 0x00000001089c7547 */ /* 0x000fea000b800000 */
[----:B------:R-:W-:Y:S01]  /*34a0*/  ELECT P0, URZ, PT ;  /* 0x0000000000ff782f */ /* 0x000fe20003800000 */
[----:B------:R-:W-:-:S12]  /*34b0*/  BSSY B0, `(.L_x_67) ;  /* 0x0000025000007945 */ /* 0x000fd80003800000 */
[----:B------:R-:W-:Y:S05]  /*34c0*/  @!P0 BRA `(.L_x_68) ;  /* 0x00000000008c8947 */ /* 0x000fea0003800000 */
[----:B------:R-:W-:-:S05]  /*34d0*/  UMOV UR7, 0x10 ;  /* 0x0000001000077882 */ /* 0x000fca0000000000 */
[----:B------:R-:W-:Y:S04]  /*34e0*/  DEPBAR.LE SB1, 0x36 ;  /* 0x00009d800000791a */ /* 0x000fe80000000000 */
[----:B------:R-:W1:Y:S02]  /*34f0*/  UTCATOMSWS.2CTA.FIND_AND_SET.ALIGN UP1, UR7, UR7 ;  /* 0x00000007000775e3 */ /* 0x000e640008220800 */
[----:B-1----:R-:W-:Y:S01]  /*3500*/  MOV R11, UR7 ;  /* 0x00000007000b7c02 */ /* 0x002fe20008000f00 */
[----:B------:R-:W-:Y:S06]  /*3510*/  BRA.U UP1, `(.L_x_69) ;  /* 0x0000000101187547 */ /* 0x000fec000b800000 */
.L_x_70:
[----:B------:R-:W-:Y:S05]  /*3520*/  NANOSLEEP 0x64 ;  /* 0x000000640000795d */ /* 0x000fea0003800000 */
[----:B------:R-:W-:-:S05]  /*3530*/  UMOV UR7, 0x10 ;  /* 0x0000001000077882 */ /* 0x000fca0000000000 */
[----:B------:R-:W-:Y:S04]  /*3540*/  DEPBAR.LE SB1, 0x36 ;  /* 0x00009d800000791a */ /* 0x000fe80000000000 */
[----:B------:R-:W1:Y:S02]  /*3550*/  UTCATOMSWS.2CTA.FIND_AND_SET.ALIGN UP1, UR7, UR7 ;  /* 0x00000007000775e3 */ /* 0x000e640008220800 */
[----:B-1----:R-:W-:Y:S01]  /*3560*/  MOV R11, UR7 ;  /* 0x00000007000b7c02 */ /* 0x002fe20008000f00 */
[----:B------:R-:W-:Y:S05]  /*3570*/  BRA.U !UP1, `(.L_x_70) ;  /* 0xfffffffd09e87547 */ /* 0x000fea000b83ffff */
.L_x_69:
[----:B------:R-:W1:Y:S01]  /*3580*/  LDS R5, [UR6+0x10] ;  /* 0x00001006ff057984 */ /* 0x000e620008000800 */
[----:B------:R-:W-:Y:S01]  /*3590*/  IMAD.U32 R3, RZ, RZ, UR37 ;  /* 0x00000025ff037e24 */ /* 0x000fe2000f8e00ff */
[----:B------:R-:W-:-:S03]  /*35a0*/  MOV R2, UR4 ;  /* 0x0000000400027c02 */ /* 0x000fc60008000f00 */
[----:B------:R-:W-:Y:S01]  /*35b0*/  VIADD R3, R3, 0x1d0 ;  /* 0x000001d003037836 */ /* 0x000fe20000000000 */
[----:B-1----:R-:W-:-:S04]  /*35c0*/  SHF.L.U32 R5, R5, 0x1f, RZ ;  /* 0x0000001f05057819 */ /* 0x002fc800000006ff */
[----:B------:R-:W1:Y:S02]  /*35d0*/  SYNCS.PHASECHK.TRANS64.TRYWAIT P0, [UR6+0x8], R5 ;  /* 0x00000805ff0075a7 */ /* 0x000e640008001106 */
[----:B-1----:R-:W-:Y:S05]  /*35e0*/  @P0 BRA `(.L_x_71) ;  /* 0x0000000000080947 */ /* 0x002fea0003800000 */
[----:B------:R-:W1:Y:S02]  /*35f0*/  SYNCS.PHASECHK.TRANS64.TRYWAIT P0, [UR6+0x8], R5 ;  /* 0x00000805ff0075a7 */ /* 0x000e640008001106 */
[----:B-1----:R-:W-:Y:S05]  /*3600*/  @!P0 BRA `(.L_x_72) ;  /* 0x0000005c00e88947 */ /* 0x002fea0003800000 */
.L_x_71:
[----:B-1----:R-:W-:Y:S01]  /*3610*/  HFMA2 R4, -RZ, RZ, 0, 5.9604644775390625e-08 ;  /* 0x00000001ff047431 */ /* 0x002fe200000001ff */
[----:B------:R-:W-:Y:S01]  /*3620*/  UPRMT UR7, UR4, 0x654, UR8 ;  /* 0x0000065404077896 */ /* 0x000fe20008000008 */
[----:B------:R-:W-:Y:S01]  /*3630*/  IMAD.MOV.U32 R6, RZ, RZ, 0xffff ;  /* 0x0000ffffff067424 */ /* 0x000fe200078e00ff */
[----:B------:R-:W-:Y:S01]  /*3640*/  PRMT R2, R2, 0x654, R3 ;  /* 0x0000065402027816 */ /* 0x000fe20000000003 */
[----:B------:R-:W-:Y:S02]  /*3650*/  IMAD.MOV.U32 R5, RZ, RZ, 0x4 ;  /* 0x00000004ff057424 */ /* 0x000fe400078e00ff */
[----:B------:R-:W-:Y:S01]  /*3660*/  IMAD.SHL.U32 R9, R11, 0x20, RZ ;  /* 0x000000200b097824 */ /* 0x000fe200078e00ff */
[----:B------:R-:W-:Y:S02]  /*3670*/  MOV R3, UR7 ;  /* 0x0000000700037c02 */ /* 0x000fe40008000f00 */
[-C--:B------:R-:W-:Y:S01]  /*3680*/  SHF.L.U32 R7, R6, R11.reuse, RZ ;  /* 0x0000000b06077219 */ /* 0x080fe200000006ff */
[----:B------:R1:W-:Y:S01]  /*3690*/  SYNCS.ARRIVE.TRANS64.RED RZ, [UR7], R5 ;  /* 0x00000005ffff79a7 */ /* 0x0003e20008000407 */
[----:B------:R-:W-:Y:S01]  /*36a0*/  SHF.L.U32 R6, R4, R11, RZ ;  /* 0x0000000b04067219 */ /* 0x000fe200000006ff */
[----:B------:R1:W-:Y:S04]  /*36b0*/  STS [UR37+0x1d0], R9 ;  /* 0x0001d009ff007988 */ /* 0x0003e80008000825 */
[----:B------:R1:W-:Y:S04]  /*36c0*/  STAS [R2.64], R11 ;  /* 0x0000000b02007dbd */ /* 0x0003e8000c0008ff */
[----:B------:R1:W-:Y:S04]  /*36d0*/  ATOMS.OR RZ, [UR6+0x14], R7 ;  /* 0x00001407ffff798c */ /* 0x0003e8000b000006 */
[----:B------:R1:W-:Y:S04]  /*36e0*/  ATOMS.OR RZ, [UR6+0x18], R6 ;  /* 0x00001806ffff798c */ /* 0x0003e8000b000006 */
[----:B------:R1:W-:Y:S02]  /*36f0*/  ATOMS.XOR RZ, [UR6+0x10], R4 ;  /* 0x00001004ffff798c */ /* 0x0003e4000b800006 */
.L_x_68:
[----:B------:R-:W-:Y:S05]  /*3700*/  BSYNC B0 ;  /* 0x0000000000007941 */ /* 0x000fea0003800000 */
.L_x_67:
[----:B------:R-:W-:Y:S05]  /*3710*/  BRA.U UP0, `(.L_x_73) ;  /* 0x00000001006c7547 */ /* 0x000fea000b800000 */
[----:B------:R-:W-:-:S03]  /*3720*/  UMOV UR7, 0xffffffff ;  /* 0xffffffff00077882 */ /* 0x000fc60000000000 */
[----:B------:R-:W-:Y:S05]  /*3730*/  BRA.DIV UR7, `(.L_x_74) ;  /* 0x0000005e07b47947 */ /* 0x000fea000b800000 */
[----:B------:R-:W-:-:S13]  /*3740*/  ELECT P6, URZ, PT ;  /* 0x0000000000ff782f */ /* 0x000fda00038c0000 */
.L_x_194:
[----:B------:R-:W-:Y:S05]  /*3750*/  @!P6 BRA `(.L_x_73) ;  /* 0x00000000005ce947 */ /* 0x000fea0003800000 */
[----:B-1----:R-:W1:Y:S02]  /*3760*/  LDS R3, [UR6+0x10] ;  /* 0x00001006ff037984 */ /* 0x002e640008000800 */
[----:B-1----:R-:W-:-:S04]  /*3770*/  SHF.L.U32 R3, R3, 0x1f, RZ ;  /* 0x0000001f03037819 */ /* 0x002fc800000006ff */
[----:B------:R-:W1:Y:S02]  /*3780*/  SYNCS.PHASECHK.TRANS64.TRYWAIT P0, [UR6+0x8], R3 ;  /* 0x00000803ff0075a7 */ /* 0x000e640008001106 */
[----:B-1----:R-:W-:Y:S05]  /*3790*/  @P0 BRA `(.L_x_75) ;  /* 0x0000000000080947 */ /* 0x002fea0003800000 */
[----:B------:R-:W1:Y:S02]  /*37a0*/  SYNCS.PHASECHK.TRANS64.TRYWAIT P0, [UR6+0x8], R3 ;  /* 0x00000803ff0075a7 */ /* 0x000e640008001106 */
[----:B-1----:R-:W-:Y:S05]  /*37b0*/  @!P0 BRA `(.L_x_76) ;  /* 0x0000005c00b48947 */ /* 0x002fea0003800000 */
.L_x_75:
[----:B------:R-:W2:Y:S01]  /*37c0*/  LDS R5, [UR37+0x1d0] ;  /* 0x0001d025ff057984 */ /* 0x000ea20008000800 */
[----:B-1----:R-:W-:Y:S02]  /*37d0*/  HFMA2 R2, -RZ, RZ, 0, 5.9604644775390625e-08 ;  /* 0x00000001ff027431 */ /* 0x002fe400000001ff */
[----:B------:R-:W-:Y:S01]  /*37e0*/  IMAD.MOV.U32 R3, RZ, RZ, 0xffff ;  /* 0x0000ffffff037424 */ /* 0x000fe200078e00ff */
[----:B------:R-:W-:Y:S01]  /*37f0*/  UPRMT UR7, UR4, 0x654, UR8 ;  /* 0x0000065404077896 */ /* 0x000fe20008000008 */
[----:B--2---:R-:W-:-:S03]  /*3800*/  IMAD.SHL.U32 R4, R5, 0x20, RZ ;  /* 0x0000002005047824 */ /* 0x004fc600078e00ff */
[-C--:B------:R-:W-:Y:S02]  /*3810*/  SHF.L.U32 R3, R3, R5.reuse, RZ ;  /* 0x0000000503037219 */ /* 0x080fe400000006ff */
[----:B------:R-:W-:Y:S01]  /*3820*/  SHF.L.U32 R5, R2, R5, RZ ;  /* 0x0000000502057219 */ /* 0x000fe200000006ff */
[----:B------:R2:W-:Y:S04]  /*3830*/  STS [UR37+0x1d0], R4 ;  /* 0x0001d004ff007988 */ /* 0x0005e80008000825 */
[----:B------:R2:W-:Y:S04]  /*3840*/  ATOMS.OR RZ, [UR6+0x14], R3 ;  /* 0x00001403ffff798c */ /* 0x0005e8000b000006 */
[----:B------:R2:W-:Y:S01]  /*3850*/  ATOMS.OR RZ, [UR6+0x18], R5 ;  /* 0x00001805ffff798c */ /* 0x0005e2000b000006 */
[----:B------:R-:W-:Y:S03]  /*3860*/  SYNCS.ARRIVE.TRANS64.RED.A1T0 RZ, [UR7], RZ ;  /* 0x000000ffffff79a7 */ /* 0x000fe60008100407 */
[----:B------:R2:W-:Y:S01]  /*3870*/  ATOMS.XOR RZ, [UR6+0x10], R2 ;  /* 0x00001002ffff798c */ /* 0x0005e2000b800006 */
[----:B------:R-:W-:Y:S05]  /*3880*/  BRA `(.L_x_73) ;  /* 0x0000000000107947 */ /* 0x000fea0003800000 */
.L_x_66:
[----:B------:R-:W-:-:S05]  /*3890*/  MOV R2, 0xffffffff ;  /* 0xffffffff00027802 */ /* 0x000fca0000000f00 */
[----:B------:R1:W-:Y:S02]  /*38a0*/  STS [UR37+0x1d0], R2 ;  /* 0x0001d002ff007988 */ /* 0x0003e40008000825 */
[----:B-1----:R-:W-:Y:S02]  /*38b0*/  MOV R2, 0x38d0 ;  /* 0x000038d000027802 */ /* 0x002fe40000000f00 */
[----:B-----5:R-:W-:Y:S05]  /*38c0*/  CALL.REL.NOINC `($__internal_1_$__cuda_sm10x_tcgen05_guardrail_trap_phase_invalid_during_alloc) ;  /* 0x0000006400887944 */ /* 0x020fea0003c00000 */
.L_x_73:
[----:B------:R-:W-:Y:S05]  /*38d0*/  WARPSYNC.ALL ;  /* 0x0000000000007948 */ /* 0x000fea0003800000 */
[----:B------:R-:W3:Y:S01]  /*38e0*/  S2UR UR7, SR_CgaCtaId ;  /* 0x00000000000779c3 */ /* 0x000ee20000008800 */
[----:B------:R-:W-:Y:S01]  /*38f0*/  UMOV UR6, 0x400 ;  /* 0x0000040000067882 */ /* 0x000fe20000000000 */
[----:B------:R-:W-:-:S06]  /*3900*/  NOP ;  /* 0x0000000000007918 */ /* 0x000fcc0000000000 */
[----:B------:R-:W-:Y:S06]  /*3910*/  BAR.ARV 0x6, 0xa0 ;  /* 0x0182800000007b1d */ /* 0x000fec0000002000 */
[----:B------:R-:W4:Y:S01]  /*3920*/  LDCU UR8, c[0x0][0x38c] ;  /* 0x00007180ff0877ac */ /* 0x000f220008000800 */
[----:B------:R-:W-:Y:S01]  /*3930*/  LOP3.LUT R0, R0, 0xffff, RZ, 0xc0, !PT ;  /* 0x0000ffff00007812 */ /* 0x000fe200078ec0ff */
[----:B-1----:R-:W-:Y:S01]  /*3940*/  IMAD.MOV.U32 R9, RZ, RZ, 0x1 ;  /* 0x00000001ff097424 */ /* 0x002fe200078e00ff */
[----:B------:R-:W-:Y:S01]  /*3950*/  LOP3.LUT R8, R8, 0xffff, RZ, 0xc0, !PT ;  /* 0x0000ffff08087812 */ /* 0x000fe200078ec0ff */
[----:B------:R-:W-:Y:S01]  /*3960*/  UMOV UR19, URZ ;  /* 0x000000ff00137c82 */ /* 0x000fe20008000000 */
[----:B------:R-:W-:Y:S01]  /*3970*/  R2UR UR11, R0 ;  /* 0x00000000000b72ca */ /* 0x000fe200000e0000 */
[----:B------:R-:W-:Y:S01]  /*3980*/  UMOV UR18, URZ ;  /* 0x000000ff00127c82 */ /* 0x000fe20008000000 */
[----:B------:R-:W-:Y:S01]  /*3990*/  R2UR UR12, R8 ;  /* 0x00000000080c72ca */ /* 0x000fe200000e0000 */
[----:B------:R-:W-:Y:S01]  /*39a0*/  IMAD.MOV.U32 R8, RZ, RZ, RZ ;  /* 0x000000ffff087224 */ /* 0x000fe200078e00ff */
[----:B------:R-:W-:Y:S01]  /*39b0*/  UMOV UR17, URZ ;  /* 0x000000ff00117c82 */ /* 0x000fe20008000000 */
[----:B---3--:R-:W-:-:S02]  /*39c0*/  ULEA UR7, UR7, UR6, 0x18 ;  /* 0x0000000607077291 */ /* 0x008fc4000f8ec0ff */
[----:B------:R-:W-:Y:S02]  /*39d0*/  UISETP.NE.AND UP2, UPT, UR5, URZ, UPT ;  /* 0x000000ff0500728c */ /* 0x000fe4000bf45270 */
[----:B------:R-:W-:Y:S02]  /*39e0*/  UIADD3 UR13, UPT, UPT, UR7, 0x4300, URZ ;  /* 0x00004300070d7890 */ /* 0x000fe4000fffe0ff */
[----:B------:R-:W-:Y:S02]  /*39f0*/  UIADD3 UR14, UPT, UPT, UR7, 0x1e300, URZ ;  /* 0x0001e300070e7890 */ /* 0x000fe4000fffe0ff */
[----:B----4-:R-:W-:Y:S01]  /*3a00*/  UIADD3 UR8, UPT, UPT, UR8, 0x3f, URZ ;  /* 0x0000003f08087890 */ /* 0x010fe2000fffe0ff */
[----:B--2---:R-:W1:Y:S01]  /*3a10*/  LDS R2, [UR7+0x1d0] ;  /* 0x0001d007ff027984 */ /* 0x004e620008000800 */
[----:B------:R-:W-:Y:S02]  /*3a20*/  USHF.R.U32.HI UR13, URZ, 0x4, UR13 ;  /* 0x00000004ff0d7899 */ /* 0x000fe4000801160d */
[----:B------:R-:W-:-:S02]  /*3a30*/  USHF.R.S32.HI UR6, URZ, 0x1f, UR8 ;  /* 0x0000001fff067899 */ /* 0x000fc40008011408 */
[----:B------:R-:W-:Y:S02]  /*3a40*/  USHF.R.U32.HI UR14, URZ, 0x4, UR14 ;  /* 0x00000004ff0e7899 */ /* 0x000fe4000801160e */
[----:B------:R-:W-:Y:S02]  /*3a50*/  ULEA.HI UR6, UR6, UR8, URZ, 0x6 ;  /* 0x0000000806067291 */ /* 0x000fe4000f8f30ff */
[----:B------:R-:W-:Y:S02]  /*3a60*/  ULOP3.LUT UR13, UR13, 0x3fff, URZ, 0xc0, !UPT ;  /* 0x00003fff0d0d7892 */ /* 0x000fe4000f8ec0ff */
[----:B------:R-:W-:Y:S02]  /*3a70*/  USHF.R.S32.HI UR6, URZ, 0x6, UR6 ;  /* 0x00000006ff067899 */ /* 0x000fe40008011406 */
[----:B------:R-:W-:Y:S02]  /*3a80*/  ULOP3.LUT UR14, UR14, 0x3fff, URZ, 0xc0, !UPT ;  /* 0x00003fff0e0e7892 */ /* 0x000fe4000f8ec0ff */
[----:B------:R-:W-:Y:S01]  /*3a90*/  UISETP.LT.AND UP0, UPT, UR6, 0x1, UPT ;  /* 0x000000010600788c */ /* 0x000fe2000bf01270 */
[----:B------:R-:W-:Y:S01]  /*3aa0*/  UMOV UR28, 0x0 ;  /* 0x00000000001c7882 */ /* 0x000fe20000000000 */
[----:B------:R-:W-:Y:S01]  /*3ab0*/  UMOV UR29, 0x8200010 ;  /* 0x08200010001d7882 */ /* 0x000fe20000000000 */
[----:B------:R-:W-:-:S02]  /*3ac0*/  ULOP3.LUT UR13, UR13, 0x10000, URZ, 0xfc, !UPT ;  /* 0x000100000d0d7892 */ /* 0x000fc4000f8efcff */
[----:B------:R-:W-:Y:S02]  /*3ad0*/  ULOP3.LUT UR14, UR14, 0x10000, URZ, 0xfc, !UPT ;  /* 0x000100000e0e7892 */ /* 0x000fe4000f8efcff */
[----:B------:R-:W-:Y:S01]  /*3ae0*/  USEL UR20, UR6, 0x1, !UP0 ;  /* 0x0000000106147887 */ /* 0x000fe2000c000000 */
[----:B------:R-:W-:Y:S01]  /*3af0*/  UMOV UR26, 0x0 ;  /* 0x00000000001a7882 */ /* 0x000fe20000000000 */
[----:B------:R-:W-:Y:S01]  /*3b00*/  UMOV UR27, 0x8200010 ;  /* 0x08200010001b7882 */ /* 0x000fe20000000000 */
[----:B------:R-:W-:Y:S01]  /*3b10*/  UMOV UR24, 0x0 ;  /* 0x0000000000187882 */ /* 0x000fe20000000000 */
[----:B------:R-:W-:Y:S01]  /*3b20*/  UMOV UR25, 0x8200010 ;  /* 0x0820001000197882 */ /* 0x000fe20000000000 */
[----:B------:R-:W-:Y:S01]  /*3b30*/  UMOV UR22, 0x0 ;  /* 0x0000000000167882 */ /* 0x000fe20000000000 */
[----:B------:R-:W-:Y:S01]  /*3b40*/  UMOV UR23, 0x8200010 ;  /* 0x0820001000177882 */ /* 0x000fe20000000000 */
[----:B-1----:R-:W-:Y:S02]  /*3b50*/  R2UR UR21, R2 ;  /* 0x00000000021572ca */ /* 0x002fe400000e0000 */
[----:B------:R-:W-:-:S13]  /*3b60*/  CS2R R2, SRZ ;  /* 0x0000000000027805 */ /* 0x000fda000001ff00 */
.L_x_84:
[C---:B------:R-:W-:Y:S02]  /*3b70*/  LEA R0, R8.reuse, UR7, 0x3 ;  /* 0x0000000708007c11 */ /* 0x040fe4000f8e18ff */
[----:B------:R-:W-:Y:S02]  /*3b80*/  SHF.L.U32 R5, R3, 0x1f, RZ ;  /* 0x0000001f03057819 */ /* 0x000fe400000006ff */
[----:B------:R-:W-:Y:S02]  /*3b90*/  LEA R4, R8, UR7, 0x4 ;  /* 0x0000000708047c11 */ /* 0x000fe4000f8e20ff */
[----:B------:R-:W1:Y:S02]  /*3ba0*/  SYNCS.PHASECHK.TRANS64.TRYWAIT P0, [R0+URZ+0x120], R5 ;  /* 0x00012005000075a7 */ /* 0x000e6400080011ff */
[----:B-1-34-:R-:W-:Y:S05]  /*3bb0*/  @!P0 BRA `(.L_x_77) ;  /* 0x0000005800cc8947 */ /* 0x01afea0003800000 */
.L_x_195:
[----:B-1----:R-:W1:Y:S01]  /*3bc0*/  LDS.128 R4, [R4+0x1b0] ;  /* 0x0001b00004047984 */ /* 0x002e620000000c00 */
[----:B------:R-:W-:Y:S02]  /*3bd0*/  VIADD R0, R0, 0x130 ;  /* 0x0000013000007836 */ /* 0x000fe40000000000 */
[----:B------:R-:W-:Y:S01]  /*3be0*/  VIADD R8, R8, 0x1 ;  /* 0x0000000108087836 */ /* 0x000fe20000000000 */
[----:B------:R-:W-:Y:S01]  /*3bf0*/  @!PT LDS RZ, [RZ] ;  /* 0x00000000fffff984 */ /* 0x000fe20000000800 */
[----:B------:R-:W-:Y:S01]  /*3c00*/  @!PT LDS RZ, [RZ] ;  /* 0x00000000fffff984 */ /* 0x000fe20000000800 */
[----:B------:R-:W-:Y:S01]  /*3c10*/  @!PT LDS RZ, [RZ] ;  /* 0x00000000fffff984 */ /* 0x000fe20000000800 */
[----:B------:R-:W-:Y:S01]  /*3c20*/  @!PT LDS RZ, [RZ] ;  /* 0x00000000fffff984 */ /* 0x000fe20000000800 */
[----:B------:R2:W-:Y:S06]  /*3c30*/  MEMBAR.ALL.CTA ;  /* 0x0000000000007992 */ /* 0x0005ec0000008000 */
[----:B--2---:R-:W2:Y:S01]  /*3c40*/  FENCE.VIEW.ASYNC.S ;  /* 0x00000000000073c6 */ /* 0x004ea20000000000 */
[----:B------:R-:W-:-:S04]  /*3c50*/  PRMT R0, RZ, 0x654, R0 ;  /* 0x00000654ff007816 */ /* 0x000fc80000000000 */
[----:B--2---:R2:W-:Y:S01]  /*3c60*/  SYNCS.ARRIVE.TRANS64.RED.A1T0 RZ, [R0+URZ], RZ ;  /* 0x000000ff00ff79a7 */ /* 0x0045e200081004ff */
[----:B-1----:R-:W-:Y:S01]  /*3c70*/  LOP3.LUT P1, RZ, R6, 0x1, RZ, 0xc0, !PT ;  /* 0x0000000106ff7812 */ /* 0x002fe2000782c0ff */
[----:B--2---:R-:W-:-:S12]  /*3c80*/  BRA.U UP2, `(.L_x_78) ;  /* 0x0000000502087547 */ /* 0x004fd8000b800000 */
[----:B------:R-:W1:Y:S01]  /*3c90*/  LDCU UR8, c[0x0][0x38c] ;  /* 0x00007180ff0877ac */ /* 0x000e620008000800 */
[----:B------:R-:W-:Y:S02]  /*3ca0*/  PLOP3.LUT P2, PT, PT, PT, PT, 0x80, 0x8 ;  /* 0x000000000008781c */ /* 0x000fe40003f4f070 */
[----:B------:R-:W-:Y:S01]  /*3cb0*/  SHF.L.U32 R5, R9, 0x1f, RZ ;  /* 0x0000001f09057819 */ /* 0x000fe200000006ff */
[----:B------:R-:W-:Y:S02]  /*3cc0*/  ULEA UR9, UR19, UR7, 0x3 ;  /* 0x0000000713097291 */ /* 0x000fe4000f8e18ff */
[----:B------:R-:W-:Y:S02]  /*3cd0*/  ULEA UR10, UR19, UR21, 0x6 ;  /* 0x00000015130a7291 */ /* 0x000fe4000f8e30ff */
[----:B-1----:R-:W-:-:S06]  /*3ce0*/  UISETP.GE.AND UP0, UPT, UR8, 0x1, UPT ;  /* 0x000000010800788c */ /* 0x002fcc000bf06270 */
[----:B------:R-:W-:-:S05]  /*3cf0*/  PLOP3.LUT P0, PT, PT, PT, UP0, 0x80, 0x8 ;  /* 0x000000000008781c */ /* 0x000fca0003f0f008 */
[----:B------:R-:W-:-:S08]  /*3d00*/  @UP0 ULEA UR8, UR18, UR7, 0x3 ;  /* 0x0000000712080291 */ /* 0x000fd0000f8e18ff */
[----:B------:R-:W-:-:S04]  /*3d10*/  @P0 SHF.L.U32 R0, R2, 0x1f, RZ ;  /* 0x0000001f02000819 */ /* 0x000fc800000006ff */
[----:B------:R1:W2:Y:S01]  /*3d20*/  @P0 SYNCS.PHASECHK.TRANS64.TRYWAIT P2, [UR8], R0 ;  /* 0x00000000ff0005a7 */ /* 0x0002a20008041108 */
[----:B------:R-:W3:Y:S02]  /*3d30*/  SYNCS.PHASECHK.TRANS64.TRYWAIT P0, [UR9+0x160], R5 ;  /* 0x00016005ff0075a7 */ /* 0x000ee40008001109 */
[----:B-123--:R-:W-:Y:S05]  /*3d40*/  @!P0 BRA `(.L_x_79) ;  /* 0x00000058007c8947 */ /* 0x00efea0003800000 */
.L_x_197:
[----:B------:R-:W-:Y:S01]  /*3d50*/  UMOV UR16, UR17 ;  /* 0x0000001100107c82 */ /* 0x000fe20008000000 */
[----:B------:R-:W-:Y:S05]  /*3d60*/  BRA.U !UP0, `(.L_x_80) ;  /* 0x0000000108c07547 */ /* 0x000fea000b800000 */
[----:B------:R-:W-:Y:S02]  /*3d70*/  UIADD3 UR16, UPT, UPT, UR20, UR17, URZ ;  /* 0x0000001114107290 */ /* 0x000fe4000fffe0ff */
[----:B------:R-:W-:Y:S01]  /*3d80*/  UPLOP3.LUT UP3, UPT, UPT, UPT, UPT, 0x40, 0x4 ;  /* 0x000000000004789c */ /* 0x000fe20003f6e870 */
[----:B------:R-:W-:Y:S01]  /*3d90*/  UMOV UR15, UR6 ;  /* 0x00000006000f7c82 */ /* 0x000fe20008000000 */
[----:B------:R-:W-:-:S09]  /*3da0*/  UMOV UR46, UR18 ;  /* 0x00000012002e7c82 */ /* 0x000fd20008000000 */
.L_x_83:
[----:B--2---:R-:W-:Y:S01]  /*3db0*/  ULEA UR8, UR46, UR7, 0x3 ;  /* 0x000000072e087291 */ /* 0x004fe2000f8e18ff */
[----:B---3--:R-:W-:Y:S11]  /*3dc0*/  @P2 BRA `(.L_x_81) ;  /* 0x00000000000c2947 */ /* 0x008ff60003800000 */
[----:B-1----:R-:W-:Y:S04]  /*3dd0*/  SHF.L.U32 R5, R2, 0x1f, RZ ;  /* 0x0000001f02057819 */ /* 0x002fe800000006ff */
[----:B------:R-:W1:Y:S02]  /*3de0*/  SYNCS.PHASECHK.TRANS64.TRYWAIT P0, [UR8], R5 ;  /* 0x00000005ff0075a7 */ /* 0x000e640008001108 */
[----:B-1----:R-:W-:Y:S05]  /*3df0*/  @!P0 BRA `(.L_x_82) ;  /* 0x0000005800688947 */ /* 0x002fea0003800000 */
.L_x_81:
[----:B------:R-:W-:Y:S01]  /*3e00*/  UISETP.NE.AND UP0, UPT, UR15, 0x1, UPT ;  /* 0x000000010f00788c */ /* 0x000fe2000bf05270 */
[----:B------:R-:W-:Y:S01]  /*3e10*/  PLOP3.LUT P2, PT, PT, PT, PT, 0x80, 0x8 ;  /* 0x000000000008781c */ /* 0x000fe20003f4f070 */
[----:B------:R-:W-:Y:S02]  /*3e20*/  UIADD3 UR18, UPT, UPT, UR46, 0x1, URZ ;  /* 0x000000012e127890 */ /* 0x000fe4000fffe0ff */
[----:B------:R-:W-:Y:S02]  /*3e30*/  ULEA UR32, UR46, UR14, 0x9 ;  /* 0x0000000e2e207291 */ /* 0x000fe4000f8e48ff */
[----:B------:R-:W-:Y:S01]  /*3e40*/  UISETP.NE.AND UP1, UPT, UR18, 0xd, UPT ;  /* 0x0000000d1200788c */ /* 0x000fe2000bf25270 */
[----:B------:R-:W-:Y:S01]  /*3e50*/  PLOP3.LUT P0, PT, PT, PT, UP0, 0x80, 0x8 ;  /* 0x000000000008781c */ /* 0x000fe20003f0f008 */
[----:B------:R-:W-:Y:S02]  /*3e60*/  UIADD3 UR44, UPT, UPT, UR32, 0x2, URZ ;  /* 0x00000002202c7890 */ /* 0x000fe4000fffe0ff */
[----:B------:R-:W-:Y:S02]  /*3e70*/  USEL UR31, URZ, 0x1, UP1 ;  /* 0x00000001ff1f7887 */ /* 0x000fe40008800000 */
[----:B------:R-:W-:Y:S02]  /*3e80*/  USEL UR18, UR18, URZ, UP1 ;  /* 0x000000ff12127287 */ /* 0x000fe40008800000 */
[----:B------:R-:W-:Y:S02]  /*3e90*/  UIADD3 UR40, UPT, UPT, UR32, 0x4, URZ ;  /* 0x0000000420287890 */ /* 0x000fe4000fffe0ff */
[----:B------:R-:W-:Y:S01]  /*3ea0*/  @UP0 ULEA UR30, UR18, UR7, 0x3 ;  /* 0x00000007121e0291 */ /* 0x000fe2000f8e18ff */
[----:B------:R-:W-:Y:S01]  /*3eb0*/  LOP3.LUT R2, R2, UR31, RZ, 0x3c, !PT ;  /* 0x0000001f02027c12 */ /* 0x000fe2000f8e3cff */
[----:B------:R-:W-:Y:S02]  /*3ec0*/  UIADD3 UR36, UPT, UPT, UR32, 0x6, URZ ;  /* 0x0000000620247890 */ /* 0x000fe4000fffe0ff */
[----:B------:R-:W-:Y:S01]  /*3ed0*/  UIADD3 UR8, UPT, UPT, UR8, 0x68, URZ ;  /* 0x0000006808087890 */ /* 0x000fe2000fffe0ff */
[----:B-1----:R-:W-:Y:S01]  /*3ee0*/  @P0 SHF.L.U32 R0, R2, 0x1f, RZ ;  /* 0x0000001f02000819 */ /* 0x002fe200000006ff */
[----:B------:R-:W-:Y:S02]  /*3ef0*/  UIADD3 UR17, UPT, UPT, UR17, 0x1, URZ ;  /* 0x0000000111117890 */ /* 0x000fe4000fffe0ff */
[----:B------:R-:W-:Y:S01]  /*3f00*/  UIADD3 UR15, UPT, UPT, UR15, -0x1, URZ ;  /* 0xffffffff0f0f7890 */ /* 0x000fe2000fffe0ff */
[----:B------:R2:W3:Y:S01]  /*3f10*/  @P0 SYNCS.PHASECHK.TRANS64.TRYWAIT P2, [UR30], R0 ;  /* 0x00000000ff0005a7 */ /* 0x0004e2000804111e */
[----:B------:R-:W-:Y:S02]  /*3f20*/  ULEA UR30, UR46, UR13, 0x9 ;  /* 0x0000000d2e1e7291 */ /* 0x000fe4000f8e48ff */
[----:B------:R-:W-:Y:S02]  /*3f30*/  UISETP.NE.AND UP0, UPT, UR17, UR16, UPT ;  /* 0x000000101100728c */ /* 0x000fe4000bf05270 */
[----:B------:R-:W-:Y:S02]  /*3f40*/  UIADD3 UR42, UPT, UPT, UR30, 0x2, URZ ;  /* 0x000000021e2a7890 */ /* 0x000fe4000fffe0ff */
[----:B------:R-:W-:Y:S02]  /*3f50*/  UIADD3 UR38, UPT, UPT, UR30, 0x4, URZ ;  /* 0x000000041e267890 */ /* 0x000fe4000fffe0ff */
[----:B------:R-:W-:Y:S01]  /*3f60*/  UIADD3 UR34, UPT, UPT, UR30, 0x6, URZ ;  /* 0x000000061e227890 */ /* 0x000fe2000fffe0ff */
[----:B------:R-:W-:Y:S01]  /*3f70*/  UMOV UR33, 0x40004040 ;  /* 0x4000404000217882 */ /* 0x000fe20000000000 */
[----:B------:R-:W-:Y:S01]  /*3f80*/  UMOV UR31, 0x40004040 ;  /* 0x40004040001f7882 */ /* 0x000fe20000000000 */
[----:B------:R-:W-:Y:S01]  /*3f90*/  UMOV UR45, 0x40004040 ;  /* 0x40004040002d7882 */ /* 0x000fe20000000000 */
[----:B------:R2:W-:Y:S01]  /*3fa0*/  UTCHMMA.2CTA gdesc[UR30], gdesc[UR32], tmem[UR10], tmem[UR28], idesc[UR29], UP3 ;  /* 0x00ff1c201e0075ea */ /* 0x0005e20009a0000a */
[----:B------:R-:W-:Y:S01]  /*3fb0*/  UPLOP3.LUT UP3, UPT, UPT, UPT, UPT, 0x80, 0x8 ;  /* 0x000000000008789c */ /* 0x000fe20003f6f070 */
[----:B------:R-:W-:Y:S01]  /*3fc0*/  UMOV UR43, 0x40004040 ;  /* 0x40004040002b7882 */ /* 0x000fe20000000000 */
[----:B------:R-:W-:Y:S01]  /*3fd0*/  UMOV UR41, 0x40004040 ;  /* 0x4000404000297882 */ /* 0x000fe20000000000 */
[----:B------:R2:W-:Y:S01]  /*3fe0*/  UTCHMMA.2CTA gdesc[UR42], gdesc[UR44], tmem[UR10], tmem[UR26], idesc[UR27], UPT ;  /* 0x00ff1a2c2a0075ea */ /* 0x0005e2000ba0000a */
[----:B------:R-:W-:Y:S01]  /*3ff0*/  UMOV UR39, 0x40004040 ;  /* 0x4000404000277882 */ /* 0x000fe20000000000 */
[----:B------:R-:W-:Y:S01]  /*4000*/  UMOV UR37, 0x40004040 ;  /* 0x4000404000257882 */ /* 0x000fe20000000000 */
[----:B------:R-:W-:Y:S01]  /*4010*/  UMOV UR35, 0x40004040 ;  /* 0x4000404000237882 */ /* 0x000fe20000000000 */
[----:B------:R2:W-:Y:S01]  /*4020*/  UTCHMMA.2CTA gdesc[UR38], gdesc[UR40], tmem[UR10], tmem[UR24], idesc[UR25], UPT ;  /* 0x00ff1828260075ea */ /* 0x0005e2000ba0000a */
[----:B------:R2:W-:Y:S01]  /*4030*/  UTCHMMA.2CTA gdesc[UR34], gdesc[UR36], tmem[UR10], tmem[UR22], idesc[UR23], UPT ;  /* 0x00ff1624220075ea */ /* 0x0005e2000ba0000a */
[----:B------:R2:W-:Y:S01]  /*4040*/  UTCBAR.2CTA.MULTICAST [UR8], URZ, UR12 ;  /* 0x000000ff080073e9 */ /* 0x0005e2000820080c */
[----:B------:R-:W-:Y:S01]  /*4050*/  UMOV UR46, UR18 ;  /* 0x00000012002e7c82 */ /* 0x000fe20008000000 */
[----:B------:R-:W-:Y:S05]  /*4060*/  BRA.U UP0, `(.L_x_83) ;  /* 0xfffffffd00507547 */ /* 0x000fea000b83ffff */
.L_x_80:
[----:B------:R-:W-:Y:S01]  /*4070*/  UIADD3 UR9, UPT, UPT, UR9, 0x140, URZ ;  /* 0x0000014009097890 */ /* 0x000fe2000fffe0ff */
[----:B------:R-:W-:-:S08]  /*4080*/  UMOV UR17, UR16 ;  /* 0x0000001000117c82 */ /* 0x000fd00008000000 */
[----:B------:R4:W-:Y:S01]  /*4090*/  UTCBAR.2CTA.MULTICAST [UR9], URZ, UR11 ;  /* 0x000000ff090073e9 */ /* 0x0009e2000820080b */
[----:B------:R-:W-:Y:S02]  /*40a0*/  NOP ;  /* 0x0000000000007918 */ /* 0x000fe40000000000 */
.L_x_78:
[----:B------:R-:W-:Y:S01]  /*40b0*/  UIADD3 UR19, UPT, UPT, UR19, 0x1, URZ ;  /* 0x0000000113137890 */ /* 0x000fe2000fffe0ff */
[----:B------:R-:W-:-:S03]  /*40c0*/  ISETP.NE.AND P0, PT, R8, 0x2, PT ;  /* 0x000000020800780c */ /* 0x000fc60003f05270 */
[----:B------:R-:W-:Y:S01]  /*40d0*/  UISETP.NE.AND UP0, UPT, UR19, 0x4, UPT ;  /* 0x000000041300788c */ /* 0x000fe2000bf05270 */
[----:B-12---:R-:W-:Y:S02]  /*40e0*/  SEL R0, RZ, 0x1, P0 ;  /* 0x00000001ff007807 */ /* 0x006fe40000000000 */
[----:B------:R-:W-:Y:S01]  /*40f0*/  SEL R8, R8, RZ, P0 ;  /* 0x000000ff08087207 */ /* 0x000fe20000000000 */
[----:B------:R-:W-:Y:S01]  /*4100*/  USEL UR8, URZ, 0x1, UP0 ;  /* 0x00000001ff087887 */ /* 0x000fe20008000000 */
[----:B------:R-:W-:Y:S01]  /*4110*/  LOP3.LUT R3, R3, R0, RZ, 0x3c, !PT ;  /* 0x0000000003037212 */ /* 0x000fe200078e3cff */
[----:B------:R-:W-:-:S04]  /*4120*/  USEL UR19, UR19, URZ, UP0 ;  /* 0x000000ff13137287 */ /* 0x000fc80008000000 */
[----:B------:R-:W-:Y:S01]  /*4130*/  LOP3.LUT R9, R9, UR8, RZ, 0x3c, !PT ;  /* 0x0000000809097c12 */ /* 0x000fe2000f8e3cff */
[----:B------:R-:W-:Y:S07]  /*4140*/  @P1 BRA `(.L_x_84) ;  /* 0xfffffff800881947 */ /* 0x000fee000383ffff */
[----:B------:R-:W1:Y:S01]  /*4150*/  S2UR UR6, SR_CgaCtaId ;  /* 0x00000000000679c3 */ /* 0x000e620000008800 */
[----:B------:R-:W-:Y:S01]  /*4160*/  ELECT P0, URZ, PT ;  /* 0x0000000000ff782f */ /* 0x000fe20003800000 */
[----:B------:R-:W-:Y:S01]  /*4170*/  HFMA2 R0, -RZ, RZ, 0, 5.9604644775390625e-08 ;  /* 0x00000001ff007431 */ /* 0x000fe200000001ff */
[----:B------:R-:W-:-:S05]  /*4180*/  UMOV UR8, 0x40 ;  /* 0x0000004000087882 */ /* 0x000fca0000000000 */
[----:B------:R-:W-:Y:S01]  /*4190*/  UVIRTCOUNT.DEALLOC.SMPOOL 0x80 ;  /* 0x000000800000784c */ /* 0x000fe20000000000 */
[----:B------:R-:W-:Y:S02]  /*41a0*/  UISETP.NE.AND UP0, UPT, UR5, URZ, UPT ;  /* 0x000000ff0500728c */ /* 0x000fe4000bf05270 */
[----:B-1----:R-:W-:-:S09]  /*41b0*/  ULEA UR6, UR6, UR8, 0x18 ;  /* 0x0000000806067291 */ /* 0x002fd2000f8ec0ff */
[----:B------:R1:W-:Y:S01]  /*41c0*/  @P0 STS.U8 [UR6+0x1c], R0 ;  /* 0x00001c00ff000988 */ /* 0x0003e20008000006 */
[----:B------:R-:W-:Y:S05]  /*41d0*/  BRA.U UP0, `(.L_x_85) ;  /* 0x0000000100a07547 */ /* 0x000fea000b800000 */
[----:B------:R-:W-:Y:S01]  /*41e0*/  UIADD3 UR5, UPT, UPT, UR7, 0x160, URZ ;  /* 0x0000016007057890 */ /* 0x000fe2000fffe0ff */
[----:B------:R-:W-:-:S03]  /*41f0*/  SHF.L.U32 R3, R9, 0x1f, RZ ;  /* 0x0000001f09037819 */ /* 0x000fc600000006ff */
[----:B------:R-:W-:-:S09]  /*4200*/  ULEA UR8, UR19, UR5, 0x3 ;  /* 0x0000000513087291 */ /* 0x000fd2000f8e18ff */
[----:B------:R-:W2:Y:S02]  /*4210*/  SYNCS.PHASECHK.TRANS64.TRYWAIT P0, [UR8], R3 ;  /* 0x00000003ff0075a7 */ /* 0x000ea40008001108 */
[----:B--2---:R-:W-:Y:S05]  /*4220*/  @!P0 BRA `(.L_x_86) ;  /* 0x0000005400748947 */ /* 0x004fea0003800000 */
.L_x_200:
[----:B----4-:R-:W-:-:S04]  /*4230*/  UIADD3 UR9, UPT, UPT, UR19, 0x1, URZ ;  /* 0x0000000113097890 */ /* 0x010fc8000fffe0ff */
        /* <DEDUP_REMOVED lines=8> */
.L_x_202:
        /* <DEDUP_REMOVED lines=9> */
.L_x_204:
[----:B------:R-:W-:-:S04]  /*4350*/  UIADD3 UR9, UPT, UPT, UR9, 0x1, URZ ;  /* 0x0000000109097890 */ /* 0x000fc8000fffe0ff */
[----:B------:R-:W-:-:S04]  /*4360*/  UISETP.NE.AND UP1, UPT, UR9, 0x4, UPT ;  /* 0x000000040900788c */ /* 0x000fc8000bf25270 */
[----:B------:R-:W-:Y:S02]  /*4370*/  USEL UR8, URZ, 0x1, UP1 ;  /* 0x00000001ff087887 */ /* 0x000fe40008800000 */
[----:B------:R-:W-:-:S04]  /*4380*/  USEL UR9, UR9, URZ, UP1 ;  /* 0x000000ff09097287 */ /* 0x000fc80008800000 */
[----:B------:R-:W-:Y:S01]  /*4390*/  ULEA UR9, UR9, UR5, 0x3 ;  /* 0x0000000509097291 */ /* 0x000fe2000f8e18ff */
[----:B-1----:R-:W-:-:S04]  /*43a0*/  LOP3.LUT R3, R2, UR8, RZ, 0x3c, !PT ;  /* 0x0000000802037c12 */ /* 0x002fc8000f8e3cff */
[----:B------:R-:W-:Y:S01]  /*43b0*/  SHF.L.U32 R3, R3, 0x1f, RZ ;  /* 0x0000001f03037819 */ /* 0x000fe200000006ff */
[----:B------:R-:W-:-:S04]  /*43c0*/  IMAD.U32 R0, RZ, RZ, UR9 ;  /* 0x00000009ff007e24 */ /* 0x000fc8000f8e00ff */
[----:B------:R1:W2:Y:S03]  /*43d0*/  SYNCS.PHASECHK.TRANS64.TRYWAIT P0, [R0+URZ], R3 ;  /* 0x00000003000075a7 */ /* 0x0002a600080011ff */
[----:B--2---:R-:W-:Y:S05]  /*43e0*/  @!P0 NANOSLEEP.SYNCS 0x989680 ;  /* 0x009896800000895d */ /* 0x004fea0003900000 */
[----:B------:R-:W2:Y:S02]  /*43f0*/  @!P0 SYNCS.PHASECHK.TRANS64 P0, [R0+URZ], R3 ;  /* 0x00000003000085a7 */ /* 0x000ea400080010ff */
[----:B--2---:R-:W-:Y:S05]  /*4400*/  @P0 BRA `(.L_x_89) ;  /* 0x0000000000200947 */ /* 0x004fea0003800000 */
.L_x_90:
[----:B--2---:R2:W4:Y:S02]  /*4410*/  SYNCS.PHASECHK.TRANS64.TRYWAIT P0, [R0+URZ], R3 ;  /* 0x00000003000075a7 */ /* 0x00452400080011ff */
[----:B----4-:R-:W-:Y:S05]  /*4420*/  @!P0 NANOSLEEP.SYNCS 0x989680 ;  /* 0x009896800000895d */ /* 0x010fea0003900000 */
[----:B------:R-:W4:Y:S02]  /*4430*/  @!P0 SYNCS.PHASECHK.TRANS64 P0, [R0+URZ], R3 ;  /* 0x00000003000085a7 */ /* 0x000f2400080010ff */
[----:B----4-:R-:W-:Y:S05]  /*4440*/  @!P0 BRA `(.L_x_90) ;  /* 0xfffffffc00f08947 */ /* 0x010fea000383ffff */
[----:B------:R-:W-:Y:S05]  /*4450*/  BRA `(.L_x_89) ;  /* 0x00000000000c7947 */ /* 0x000fea0003800000 */
.L_x_85:
[----:B------:R-:W-:-:S04]  /*4460*/  UIADD3 UR5, UPT, UPT, UR7, 0x1a0, URZ ;  /* 0x000001a007057890 */ /* 0x000fc8000fffe0ff */
[----:B------:R-:W-:-:S09]  /*4470*/  UPRMT UR5, UR4, 0x654, UR5 ;  /* 0x0000065404057896 */ /* 0x000fd20008000005 */
[----:B------:R-:W-:Y:S03]  /*4480*/  SYNCS.ARRIVE.TRANS64.RED.A1T0 RZ, [UR5], RZ ;  /* 0x000000ffffff79a7 */ /* 0x000fe60008100405 */
.L_x_89:
[----:B-12---:R-:W-:Y:S01]  /*4490*/  SHF.L.U32 R3, RZ, 0x1f, RZ ;  /* 0x0000001fff037819 */ /* 0x006fe200000006ff */
[----:B------:R-:W-:Y:S01]  /*44a0*/  UIADD3 UR5, UPT, UPT, UR7, 0x1a0, URZ ;  /* 0x000001a007057890 */ /* 0x000fe2000fffe0ff */
[----:B------:R-:W-:Y:S02]  /*44b0*/  PLOP3.LUT P0, PT, PT, PT, UP0, 0x80, 0x8 ;  /* 0x000000000008781c */ /* 0x000fe40003f0f008 */
[----:B------:R-:W1:Y:S02]  /*44c0*/  SYNCS.PHASECHK.TRANS64.TRYWAIT P1, [UR7+0x1a0], R3 ;  /* 0x0001a003ff0075a7 */ /* 0x000e640008021107 */
[----:B-1----:R-:W-:Y:S09]  /*44d0*/  @!P1 BRA `(.L_x_91) ;  /* 0x0000005400109947 */ /* 0x002ff20003800000 */
.L_x_206:
[----:B------:R-:W-:Y:S01]  /*44e0*/  @!UP0 UPRMT UR5, UR4, 0x654, UR5 ;  /* 0x0000065404058896 */ /* 0x000fe20008000005 */
[----:B------:R-:W-:Y:S02]  /*44f0*/  UMOV UR8, 0xffff ;  /* 0x0000ffff00087882 */ /* 0x000fe40000000000 */
[----:B------:R-:W-:-:S06]  /*4500*/  UMOV UR4, 0x1 ;  /* 0x0000000100047882 */ /* 0x000fcc0000000000 */
[----:B------:R-:W-:Y:S01]  /*4510*/  @!P0 SYNCS.ARRIVE.TRANS64.RED.A1T0 RZ, [UR5], RZ ;  /* 0x000000ffffff89a7 */ /* 0x000fe20008100405 */
[----:B------:R-:W-:Y:S01]  /*4520*/  NOP ;  /* 0x0000000000007918 */ /* 0x000fe20000000000 */
[----:B-1----:R-:W1:Y:S01]  /*4530*/  LDS R0, [UR6+0x14] ;  /* 0x00001406ff007984 */ /* 0x002e620008000800 */
[----:B------:R-:W-:-:S04]  /*4540*/  ULOP3.LUT UR5, UR21, 0xffff, URZ, 0xc0, !UPT ;  /* 0x0000ffff15057892 */ /* 0x000fc8000f8ec0ff */
[----:B------:R-:W-:-:S04]  /*4550*/  USHF.R.U32.HI UR5, URZ, 0x5, UR5 ;  /* 0x00000005ff057899 */ /* 0x000fc80008011605 */
[----:B------:R-:W-:Y:S02]  /*4560*/  USHF.L.U32 UR8, UR8, UR5, URZ ;  /* 0x0000000508087299 */ /* 0x000fe400080006ff */
[----:B------:R-:W-:-:S04]  /*4570*/  USHF.L.U32 UR4, UR4, UR5, URZ ;  /* 0x0000000504047299 */ /* 0x000fc800080006ff */
[----:B-1----:R-:W-:-:S04]  /*4580*/  LOP3.LUT R0, R0, UR8, RZ, 0xc0, !PT ;  /* 0x0000000800007c12 */ /* 0x002fc8000f8ec0ff */
[----:B------:R-:W-:-:S13]  /*4590*/  ISETP.NE.AND P0, PT, R0, UR8, PT ;  /* 0x0000000800007c0c */ /* 0x000fda000bf05270 */
[----:B------:R-:W-:Y:S05]  /*45a0*/  @P0 BRA `(.L_x_92) ;  /* 0x0000000000580947 */ /* 0x000fea0003800000 */
[----:B------:R-:W1:Y:S02]  /*45b0*/  LDS R0, [UR6+0x18] ;  /* 0x00001806ff007984 */ /* 0x000e640008000800 */
[----:B-1----:R-:W-:-:S04]  /*45c0*/  LOP3.LUT R0, R0, UR4, RZ, 0xc0, !PT ;  /* 0x0000000400007c12 */ /* 0x002fc8000f8ec0ff */
[----:B------:R-:W-:-:S13]  /*45d0*/  ISETP.NE.AND P0, PT, R0, UR4, PT ;  /* 0x0000000400007c0c */ /* 0x000fda000bf05270 */
[----:B------:R-:W-:Y:S05]  /*45e0*/  @P0 BRA `(.L_x_93) ;  /* 0x00000000003c0947 */ /* 0x000fea0003800000 */
[----:B------:R-:W1:Y:S01]  /*45f0*/  S2R R2, SR_LANEID ;  /* 0x0000000000027919 */ /* 0x000e620000000000 */
[----:B------:R-:W-:Y:S01]  /*4600*/  ULOP3.LUT UR8, URZ, UR8, URZ, 0x33, !UPT ;  /* 0x00000008ff087292 */ /* 0x000fe2000f8e33ff */
[----:B------:R-:W-:Y:S01]  /*4610*/  LOP3.LUT R4, RZ, UR4, RZ, 0x33, !PT ;  /* 0x00000004ff047c12 */ /* 0x000fe2000f8e33ff */
[----:B------:R-:W-:Y:S02]  /*4620*/  VOTEU.ANY UR7, UPT, PT ;  /* 0x0000000000077886 */ /* 0x000fe400038e0100 */
[----:B------:R-:W-:Y:S01]  /*4630*/  UFLO.U32 UR7, UR7 ;  /* 0x00000007000772bd */ /* 0x000fe200080e0000 */
[----:B------:R-:W2:Y:S01]  /*4640*/  REDUX UR4, R4 ;  /* 0x00000000040473c4 */ /* 0x000ea20000000000 */
[----:B------:R-:W-:-:S06]  /*4650*/  IMAD.U32 R0, RZ, RZ, UR8 ;  /* 0x00000008ff007e24 */ /* 0x000fcc000f8e00ff */
[----:B------:R1:W-:Y:S01]  /*4660*/  UTCATOMSWS.AND URZ, UR8 ;  /* 0x0000000800ff79e3 */ /* 0x0003e20008000000 */
[----:B------:R-:W3:Y:S01]  /*4670*/  REDUX UR5, R0 ;  /* 0x00000000000573c4 */ /* 0x000ee20000000000 */
[----:B-1----:R-:W-:Y:S01]  /*4680*/  ISETP.EQ.U32.AND P0, PT, R2, UR7, PT ;  /* 0x0000000702007c0c */ /* 0x002fe2000bf02070 */
[----:B--2---:R-:W-:Y:S01]  /*4690*/  IMAD.U32 R2, RZ, RZ, UR4 ;  /* 0x00000004ff027e24 */ /* 0x004fe2000f8e00ff */
[----:B---3--:R-:W-:-:S11]  /*46a0*/  MOV R3, UR5 ;  /* 0x0000000500037c02 */ /* 0x008fd60008000f00 */
[----:B------:R1:W-:Y:S04]  /*46b0*/  @P0 ATOMS.AND RZ, [UR6+0x14], R3 ;  /* 0x00001403ffff098c */ /* 0x0003e8000a800006 */
[----:B------:R1:W-:Y:S01]  /*46c0*/  @P0 ATOMS.AND RZ, [UR6+0x18], R2 ;  /* 0x00001802ffff098c */ /* 0x0003e2000a800006 */
[----:B------:R-:W-:Y:S05]  /*46d0*/  BRA `(.L_x_94) ;  /* 0x0000000000147947 */ /* 0x000fea0003800000 */
.L_x_93:
[----:B------:R-:W-:Y:S02]  /*46e0*/  MOV R2, 0x4700 ;  /* 0x0000470000027802 */ /* 0x000fe40000000f00 */
[----:B---345:R-:W-:Y:S05]  /*46f0*/  CALL.REL.NOINC `($__internal_0_$__cuda_sm10x_tcgen05_guardrail_trap_col_being_dealloced_not_returned_by_alloc) ;  /* 0x0000005400f07944 */ /* 0x038fea0003c00000 */
[----:B------:R-:W-:Y:S05]  /*4700*/  BRA `(.L_x_94) ;  /* 0x0000000000087947 */ /* 0x000fea0003800000 */
.L_x_92:
[----:B------:R-:W-:Y:S02]  /*4710*/  MOV R2, 0x4730 ;  /* 0x0000473000027802 */ /* 0x000fe40000000f00 */
[----:B---345:R-:W-:Y:S05]  /*4720*/  CALL.REL.NOINC `($__internal_2_$__cuda_sm10x_tcgen05_guardrail_trap_unallocated_columns_being_dealloced) ;  /* 0x0000005400fc7944 */ /* 0x038fea0003c00000 */
.L_x_94:
[----:B------:R-:W-:Y:S01]  /*4730*/  NOP ;  /* 0x0000000000007918 */ /* 0x000fe20000000000 */
[----:B----4-:R-:W-:Y:S05]  /*4740*/  EXIT ;  /* 0x000000000000794d */ /* 0x010fea0003800000 */
.L_x_65:
[----:B------:R-:W-:-:S09]  /*4750*/  UISETP.NE.OR UP5, UPT, UR10, 0x3, !UP5 ;  /* 0x000000030a00788c */ /* 0x000fd2000efa5670 */
[----:B------:R-:W-:Y:S05]  /*4760*/  BRA.U UP5, `(.L_x_95) ;  /* 0x0000001105787547 */ /* 0x000fea000b800000 */
[----:B------:R-:W1:Y:S01]  /*4770*/  LDC R0, c[0x0][0xb30] ;  /* 0x0002cc00ff007b82 */ /* 0x000e620000000800 */
[----:B------:R-:W2:Y:S01]  /*4780*/  LDCU.64 UR8, c[0x0][0x888] ;  /* 0x00011100ff0877ac */ /* 0x000ea20008000a00 */
[----:B------:R-:W-:Y:S02]  /*4790*/  HFMA2 R25, -RZ, RZ, 0, 0 ;  /* 0x00000000ff197431 */ /* 0x000fe400000001ff */
[----:B-----5:R-:W-:Y:S01]  /*47a0*/  IMAD.MOV.U32 R32, RZ, RZ, 0x1 ;  /* 0x00000001ff207424 */ /* 0x020fe200078e00ff */
[----:B------:R-:W-:Y:S01]  /*47b0*/  MOV R23, 0x1000 ;  /* 0x0000100000177802 */ /* 0x000fe20000000f00 */
[----:B------:R-:W3:Y:S01]  /*47c0*/  LDCU.64 UR4, c[0x0][0x890] ;  /* 0x00011200ff0477ac */ /* 0x000ee20008000a00 */
[----:B------:R-:W-:Y:S01]  /*47d0*/  IMAD.MOV.U32 R27, RZ, RZ, RZ ;  /* 0x000000ffff1b7224 */ /* 0x000fe200078e00ff */
[----:B------:R-:W4:Y:S01]  /*47e0*/  LDC R19, c[0x0][0x370] ;  /* 0x0000dc00ff137b82 */ /* 0x000f220000000800 */
[----:B------:R-:W-:Y:S01]  /*47f0*/  UMOV UR7, 0x400 ;  /* 0x0000040000077882 */ /* 0x000fe20000000000 */
[----:B------:R-:W-:-:S02]  /*4800*/  UPLOP3.LUT UP1, UPT, UPT, UPT, UPT, 0x40, 0x4 ;  /* 0x000000000004789c */ /* 0x000fc40003f2e870 */
[----:B------:R-:W-:-:S04]  /*4810*/  ULEA UR7, UR37, UR7, 0x18 ;  /* 0x0000000725077291 */ /* 0x000fc8000f8ec0ff */
[----:B------:R-:W4:Y:S01]  /*4820*/  LDC R2, c[0x0][0xb0c] ;  /* 0x0002c300ff027b82 */ /* 0x000f220000000800 */
[----:B------:R-:W-:Y:S02]  /*4830*/  UIADD3 UR13, UPT, UPT, UR7, 0xe8, URZ ;  /* 0x000000e8070d7890 */ /* 0x000fe4000fffe0ff */
[----:B--2---:R-:W-:Y:S02]  /*4840*/  UISETP.NE.U32.AND UP3, UPT, UR8, URZ, UPT ;  /* 0x000000ff0800728c */ /* 0x004fe4000bf65070 */
[----:B------:R-:W-:Y:S02]  /*4850*/  UIADD3 UR41, UPT, UPT, UR7, 0xd0, URZ ;  /* 0x000000d007297890 */ /* 0x000fe4000fffe0ff */
[----:B---3--:R-:W-:Y:S01]  /*4860*/  UISETP.NE.U32.AND UP4, UPT, UR4, URZ, UPT ;  /* 0x000000ff0400728c */ /* 0x008fe2000bf85070 */
[----:B------:R-:W2:Y:S01]  /*4870*/  LDC R18, c[0x0][0xb20] ;  /* 0x0002c800ff127b82 */ /* 0x000ea20000000800 */
[----:B-1----:R-:W-:Y:S01]  /*4880*/  ISETP.NE.AND P1, PT, R0, 0x1, PT ;  /* 0x000000010000780c */ /* 0x002fe20003f25270 */
[----:B------:R-:W-:-:S02]  /*4890*/  UISETP.NE.AND.EX UP3, UPT, UR9, URZ, UPT, UP3 ;  /* 0x000000ff0900728c */ /* 0x000fc4000bf65330 */
[----:B------:R-:W-:Y:S02]  /*48a0*/  UIADD3 UR33, UPT, UPT, UR7, 0xd8, URZ ;  /* 0x000000d807217890 */ /* 0x000fe4000fffe0ff */
[----:B------:R-:W-:Y:S02]  /*48b0*/  UIADD3 UR25, UPT, UPT, UR7, 0xe0, URZ ;  /* 0x000000e007197890 */ /* 0x000fe4000fffe0ff */
[----:B------:R-:W1:Y:S01]  /*48c0*/  LDC.64 R36, c[0x0][0x348] ;  /* 0x0000d200ff247b82 */ /* 0x000e620000000a00 */
[----:B------:R-:W-:Y:S02]  /*48d0*/  UPRMT UR13, UR37, 0x654, UR13 ;  /* 0x00000654250d7896 */ /* 0x000fe4000800000d */
[----:B------:R-:W-:-:S05]  /*48e0*/  UISETP.NE.AND.EX UP4, UPT, UR5, URZ, UPT, UP4 ;  /* 0x000000ff0500728c */ /* 0x000fca000bf85340 */
[----:B------:R-:W3:Y:S08]  /*48f0*/  LDC.64 R16, c[0x0][0xb10] ;  /* 0x0002c400ff107b82 */ /* 0x000ef00000000a00 */
[----:B------:R-:W1:Y:S08]  /*4900*/  LDC.64 R6, c[0x0][0xb18] ;  /* 0x0002c600ff067b82 */ /* 0x000e700000000a00 */
[----:B------:R-:W1:Y:S08]  /*4910*/  LDC.64 R4, c[0x0][0xb28] ;  /* 0x0002ca00ff047b82 */ /* 0x000e700000000a00 */
[----:B--2-4-:R-:W1:Y:S02]  /*4920*/  LDC R22, c[0x0][0x374] ;  /* 0x0000dd00ff167b82 */ /* 0x014e640000000800 */
.L_x_106:
[----:B------:R-:W-:Y:S02]  /*4930*/  LEA R0, R27, UR7, 0x3 ;  /* 0x000000071b007c11 */ /* 0x000fe4000f8e18ff */
[----:B------:R-:W-:Y:S02]  /*4940*/  SHF.L.U32 R3, R25, 0x1f, RZ ;  /* 0x0000001f19037819 */ /* 0x000fe400000006ff */
[----:B------:R-:W-:Y:S02]  /*4950*/  LEA R28, R27, UR7, 0x4 ;  /* 0x000000071b1c7c11 */ /* 0x000fe4000f8e20ff */
[----:B--2---:R-:W2:Y:S02]  /*4960*/  SYNCS.PHASECHK.TRANS64.TRYWAIT P0, [R0+URZ+0x120], R3 ;  /* 0x00012003000075a7 */ /* 0x004ea400080011ff */
[----:B--2---:R-:W-:Y:S05]  /*4970*/  @!P0 BRA `(.L_x_96) ;  /* 0x0000005000008947 */ /* 0x004fea0003800000 */
.L_x_207:
[----:B------:R-:W-:Y:S01]  /*4980*/  ISETP.GE.AND P0, PT, R26, 0x1, PT ;  /* 0x000000011a00780c */ /* 0x000fe20003f06270 */
[----:B------:R-:W4:Y:S01]  /*4990*/  LDS.128 R28, [R28+0x1b0] ;  /* 0x0001b0001c1c7984 */ /* 0x000f220000000c00 */
[----:B--2---:R-:W-:Y:S01]  /*49a0*/  VIADD R0, R0, 0x130 ;  /* 0x0000013000007836 */ /* 0x004fe20000000000 */
[----:B------:R-:W-:Y:S01]  /*49b0*/  @!PT LDS RZ, [RZ] ;  /* 0x00000000fffff984 */ /* 0x000fe20000000800 */
[----:B------:R-:W-:Y:S01]  /*49c0*/  @!PT LDS RZ, [RZ] ;  /* 0x00000000fffff984 */ /* 0x000fe20000000800 */
[----:B------:R-:W-:Y:S01]  /*49d0*/  @!PT LDS RZ, [RZ] ;  /* 0x00000000fffff984 */ /* 0x000fe20000000800 */
[----:B------:R-:W-:Y:S01]  /*49e0*/  @!PT LDS RZ, [RZ] ;  /* 0x00000000fffff984 */ /* 0x000fe20000000800 */
[----:B------:R2:W-:Y:S06]  /*49f0*/  MEMBAR.ALL.CTA ;  /* 0x0000000000007992 */ /* 0x0005ec0000008000 */
[----:B--2---:R-:W2:Y:S01]  /*4a00*/  FENCE.VIEW.ASYNC.S ;  /* 0x00000000000073c6 */ /* 0x004ea20000000000 */
[----:B------:R-:W-:Y:S04]  /*4a10*/  PRMT R0, RZ, 0x654, R0 ;  /* 0x00000654ff007816 */ /* 0x000fe80000000000 */
[----:B--2---:R2:W-:Y:S01]  /*4a20*/  SYNCS.ARRIVE.TRANS64.RED.A1T0 RZ, [R0+URZ], RZ ;  /* 0x000000ff00ff79a7 */ /* 0x0045e200081004ff */
[----:B----4-:R-:W-:Y:S11]  /*4a30*/  LOP3.LUT P3, RZ, R30, 0x1, RZ, 0xc0, !PT ;  /* 0x000000011eff7812 */ /* 0x010ff6000786c0ff */
[----:B------:R-:W-:Y:S02]  /*4a40*/  @!UPT UIADD3 URZ, UPT, UPT, URZ, URZ, URZ ;  /* 0x000000fffffff290 */ /* 0x000fe4000fffe0ff */
[----:B------:R-:W-:Y:S02]  /*4a50*/  @P3 MOV R13, R28 ;  /* 0x0000001c000d3202 */ /* 0x000fe40000000f00 */
[----:B------:R-:W-:Y:S01]  /*4a60*/  @P3 LOP3.LUT R8, R29, 0xffff, RZ, 0xc0, !PT ;  /* 0x0000ffff1d083812 */ /* 0x000fe200078ec0ff */
[----:B--2---:R-:W-:Y:S06]  /*4a70*/  @!P0 BRA `(.L_x_97) ;  /* 0x0000000000a48947 */ /* 0x004fec0003800000 */
[----:B-1----:R-:W-:Y:S01]  /*4a80*/  IMAD.HI.U32 R33, R22, R7, RZ ;  /* 0x0000000716217227 */ /* 0x002fe200078e00ff */
[----:B------:R-:W-:Y:S02]  /*4a90*/  ISETP.NE.AND P0, PT, R6, 0x1, PT ;  /* 0x000000010600780c */ /* 0x000fe40003f05270 */
[----:B------:R-:W-:Y:S01]  /*4aa0*/  ISETP.NE.AND P2, PT, R26, 0x1, PT ;  /* 0x000000011a00780c */ /* 0x000fe20003f45270 */
[----:B---3--:R-:W-:Y:S01]  /*4ab0*/  IMAD.HI.U32 R34, R19, R16, RZ ;  /* 0x0000001013227227 */ /* 0x008fe200078e00ff */
[----:B------:R-:W-:Y:S02]  /*4ac0*/  SHF.R.U32.HI R33, RZ, R18, R33 ;  /* 0x00000012ff217219 */ /* 0x000fe40000011621 */
[----:B------:R-:W-:Y:S01]  /*4ad0*/  ISETP.NE.AND P4, PT, R2, 0x1, PT ;  /* 0x000000010200780c */ /* 0x000fe20003f85270 */
[----:B------:R-:W-:Y:S01]  /*4ae0*/  IMAD.HI.U32 R38, R13, R16, RZ ;  /* 0x000000100d267227 */ /* 0x000fe200078e00ff */
[----:B------:R-:W-:Y:S02]  /*4af0*/  SHF.R.U32.HI R34, RZ, R17, R34 ;  /* 0x00000011ff227219 */ /* 0x000fe40000011622 */
[----:B------:R-:W-:Y:S01]  /*4b00*/  SEL R3, R22, R33, !P0 ;  /* 0x0000002116037207 */ /* 0x000fe20004000000 */
[C---:B------:R-:W-:Y:S01]  /*4b10*/  IMAD.HI.U32 R33, R8.reuse, R7, RZ ;  /* 0x0000000708217227 */ /* 0x040fe200078e00ff */
[----:B------:R-:W-:Y:S02]  /*4b20*/  SEL R11, R19, R34, !P4 ;  /* 0x00000022130b7207 */ /* 0x000fe40006000000 */
[----:B------:R-:W-:Y:S01]  /*4b30*/  SHF.R.U32.HI R38, RZ, R17, R38 ;  /* 0x00000011ff267219 */ /* 0x000fe20000011626 */
[----:B------:R-:W-:Y:S01]  /*4b40*/  IMAD.HI.U32 R40, R3, R4, RZ ;  /* 0x0000000403287227 */ /* 0x000fe200078e00ff */
[----:B------:R-:W-:Y:S03]  /*4b50*/  SHF.R.U32.HI R33, RZ, R18, R33 ;  /* 0x00000012ff217219 */ /* 0x000fe60000011621 */
[----:B------:R-:W-:Y:S01]  /*4b60*/  IMAD.HI.U32 R34, R11, R4, RZ ;  /* 0x000000040b227227 */ /* 0x000fe200078e00ff */
[----:B------:R-:W-:Y:S02]  /*4b70*/  @P2 SHF.R.U32.HI R3, RZ, R5, R40 ;  /* 0x00000005ff032219 */ /* 0x000fe40000011628 */
[----:B------:R-:W-:Y:S02]  /*4b80*/  SEL R9, R8, R33, !P0 ;  /* 0x0000002108097207 */ /* 0x000fe40004000000 */
[----:B------:R-:W-:Y:S01]  /*4b90*/  @P2 SHF.R.U32.HI R11, RZ, R5, R34 ;  /* 0x00000005ff0b2219 */ /* 0x000fe20000011622 */
[C---:B------:R-:W-:Y:S01]  /*4ba0*/  IMAD R10, R26.reuse, R3, RZ ;  /* 0x000000031a0a7224 */ /* 0x040fe200078e02ff */
[----:B------:R-:W-:Y:S01]  /*4bb0*/  SEL R3, R13, R38, !P4 ;  /* 0x000000260d037207 */ /* 0x000fe20006000000 */
[C---:B------:R-:W-:Y:S03]  /*4bc0*/  IMAD.HI.U32 R14, R9.reuse, R4, RZ ;  /* 0x00000004090e7227 */ /* 0x040fe600078e00ff */
[----:B------:R-:W-:Y:S01]  /*4bd0*/  ISETP.GE.AND P0, PT, R9, R10, PT ;  /* 0x0000000a0900720c */ /* 0x000fe20003f06270 */
[C---:B------:R-:W-:Y:S01]  /*4be0*/  IMAD R12, R26.reuse, R11, RZ ;  /* 0x0000000b1a0c7224 */ /* 0x040fe200078e02ff */
[-C--:B------:R-:W-:Y:S04]  /*4bf0*/  SHF.R.U32.HI R14, RZ, R5.reuse, R14 ;  /* 0x00000005ff0e7219 */ /* 0x080fe8000001160e */
[----:B------:R-:W-:Y:S02]  /*4c00*/  ISETP.GE.OR P0, PT, R3, R12, P0 ;  /* 0x0000000c0300720c */ /* 0x000fe40000706670 */
[----:B------:R-:W-:Y:S05]  /*4c10*/  SEL R15, R9, R14, !P2 ;  /* 0x0000000e090f7207 */ /* 0x000fea0005000000 */
[----:B------:R-:W-:Y:S04]  /*4c20*/  IMAD.MOV R14, RZ, RZ, -R15 ;  /* 0x000000ffff0e7224 */ /* 0x000fe800078e0a0f */
[----:B------:R-:W-:Y:S02]  /*4c30*/  IMAD R14, R26, R14, R9 ;  /* 0x0000000e1a0e7224 */ /* 0x000fe400078e0209 */
[C---:B------:R-:W-:Y:S05]  /*4c40*/  @!P0 IMAD.HI.U32 R10, R3.reuse, R4, RZ ;  /* 0x00000004030a8227 */ /* 0x040fea00078e00ff */
[----:B------:R-:W-:Y:S04]  /*4c50*/  @!P0 SHF.R.U32.HI R10, RZ, R5, R10 ;  /* 0x00000005ff0a8219 */ /* 0x000fe8000001160a */
[----:B------:R-:W-:Y:S01]  /*4c60*/  @!P0 SEL R0, R3, R10, !P2 ;  /* 0x0000000a03008207 */ /* 0x000fe20005000000 */
[----:B------:R-:W-:Y:S03]  /*4c70*/  IMAD.MOV R10, RZ, RZ, -R3 ;  /* 0x000000ffff0a7224 */ /* 0x000fe600078e0a03 */
[----:B------:R-:W-:Y:S01]  /*4c80*/  @!P0 IADD3 R15, PT, PT, R15, -R0, RZ ;  /* 0x800000000f0f8210 */ /* 0x000fe20007ffe0ff */
[----:B------:R-:W-:Y:S01]  /*4c90*/  @!P0 IMAD R0, R11, R14, R0 ;  /* 0x0000000e0b008224 */ /* 0x000fe200078e0200 */
[----:B------:R-:W-:Y:S01]  /*4ca0*/  IADD3 R11, PT, PT, -R9, RZ, RZ ;  /* 0x000000ff090b7210 */ /* 0x000fe20007ffe1ff */
[----:B------:R-:W-:Y:S02]  /*4cb0*/  IMAD R13, R2, R10, R13 ;  /* 0x0000000a020d7224 */ /* 0x000fe400078e020d */
[----:B------:R-:W-:Y:S02]  /*4cc0*/  @!P0 IMAD R9, R15, R26, R3 ;  /* 0x0000001a0f098224 */ /* 0x000fe400078e0203 */
[----:B------:R-:W-:Y:S02]  /*4cd0*/  @!P0 IMAD.MOV.U32 R3, RZ, RZ, R0 ;  /* 0x000000ffff038224 */ /* 0x000fe400078e0000 */
[----:B------:R-:W-:Y:S02]  /*4ce0*/  IMAD R8, R6, R11, R8 ;  /* 0x0000000b06087224 */ /* 0x000fe400078e0208 */
[----:B------:R-:W-:Y:S02]  /*4cf0*/  IMAD R13, R3, R2, R13 ;  /* 0x00000002030d7224 */ /* 0x000fe400078e020d */
[----:B------:R-:W-:Y:S02]  /*4d00*/  IMAD R8, R9, R6, R8 ;  /* 0x0000000609087224 */ /* 0x000fe400078e0208 */
.L_x_97:
[----:B------:R-:W-:Y:S05]  /*4d10*/  BRA.U UP1, `(.L_x_98) ;  /* 0x0000000101107547 */ /* 0x000fea000b800000 */
[----:B------:R-:W-:Y:S04]  /*4d20*/  MOV R0, UR6 ;  /* 0x0000000600007c02 */ /* 0x000fe80008000f00 */
[----:B------:R-:W-:Y:S04]  /*4d30*/  SHF.L.U32 R3, R0, 0x1f, RZ ;  /* 0x0000001f00037819 */ /* 0x000fe800000006ff */
[----:B------:R-:W2:Y:S02]  /*4d40*/  SYNCS.PHASECHK.TRANS64.TRYWAIT P0, [UR7+0x118], R3 ;  /* 0x00011803ff0075a7 */ /* 0x000ea40008001107 */
[----:B--2---:R-:W-:Y:S05]  /*4d50*/  @!P0 BRA `(.L_x_99) ;  /* 0x0000004c001c8947 */ /* 0x004fea0003800000 */
.L_x_98:
[----:B------:R-:W-:Y:S02]  /*4d60*/  R2UR UR42, R20 ;  /* 0x00000000142a72ca */ /* 0x000fe400000e0000 */
[----:B------:R-:W-:Y:S02]  /*4d70*/  R2UR UR43, R21 ;  /* 0x00000000152b72ca */ /* 0x000fe400000e0000 */
[----:B------:R-:W-:Y:S02]  /*4d80*/  ISETP.NE.U32.AND P2, PT, RZ, UR4, PT ;  /* 0x00000004ff007c0c */ /* 0x000fe4000bf45070 */
[----:B------:R-:W-:Y:S02]  /*4d90*/  SHF.L.U32 R12, R32, 0x1f, RZ ;  /* 0x0000001f200c7819 */ /* 0x000fe400000006ff */
[----:B------:R-:W-:Y:S05]  /*4da0*/  ISETP.NE.AND.EX P2, PT, RZ, UR5, PT, P2 ;  /* 0x00000005ff007c0c */ /* 0x000fea000bf45320 */
[----:B------:R-:W-:Y:S02]  /*4db0*/  USHF.L.U32 UR42, UR42, 0x7, URZ ;  /* 0x000000072a2a7899 */ /* 0x000fe400080006ff */
[----:B------:R-:W-:Y:S01]  /*4dc0*/  USHF.L.U32 UR43, UR43, 0x6, URZ ;  /* 0x000000062b2b7899 */ /* 0x000fe200080006ff */
[----:B------:R-:W-:Y:S11]  /*4dd0*/  BRA.U !UP4, `(.L_x_100) ;  /* 0x000000010c347547 */ /* 0x000ff6000b800000 */
[----:B------:R-:W-:Y:S01]  /*4de0*/  UPLOP3.LUT UP0, UPT, UPT, UPT, UP3, 0x80, 0x8 ;  /* 0x000000000008789c */ /* 0x000fe20003f0f030 */
[----:B--2---:R-:W-:Y:S02]  /*4df0*/  HFMA2 R0, -RZ, RZ, 0, 5.9604644775390625e-08 ;  /* 0x00000001ff007431 */ /* 0x004fe400000001ff */
[----:B------:R-:W-:Y:S03]  /*4e00*/  IMAD.MOV.U32 R59, RZ, RZ, 0x1 ;  /* 0x00000001ff3b7424 */ /* 0x000fe600078e00ff */
[----:B------:R-:W-:Y:S05]  /*4e10*/  PLOP3.LUT P0, PT, PT, PT, UP0, 0x80, 0x8 ;  /* 0x000000000008781c */ /* 0x000fea0003f0f008 */
[----:B------:R-:W2:Y:S01]  /*4e20*/  @UP0 LDCU.64 UR10, c[0x0][0x888] ;  /* 0x00011100ff0a07ac */ /* 0x000ea20008000a00 */
[----:B------:R-:W-:Y:S07]  /*4e30*/  @UP0 UIMAD UR8, UR36, UR4, URZ ;  /* 0x00000004240802a4 */ /* 0x000fee000f8e02ff */
[----:B------:R-:W-:Y:S01]  /*4e40*/  @!P0 PRMT R59, R0, 0x7610, R59 ;  /* 0x00007610003b8816 */ /* 0x000fe2000000003b */
[----:B--2---:R-:W-:Y:S03]  /*4e50*/  @UP0 UIMAD.WIDE UR10, UR8, 0x4, UR10 ;  /* 0x00000004080a08a5 */ /* 0x004fe6000f8e020a */
[----:B------:R-:W2:Y:S03]  /*4e60*/  @!UP0 LDCU UR8, c[0x0][0x880] ;  /* 0x00011000ff0887ac */ /* 0x000ea60008000800 */
[----:B------:R-:W-:Y:S01]  /*4e70*/  IMAD.U32 R10, RZ, RZ, UR10 ;  /* 0x0000000aff0a7e24 */ /* 0x000fe2000f8e00ff */
[----:B------:R-:W-:Y:S05]  /*4e80*/  MOV R11, UR11 ;  /* 0x0000000b000b7c02 */ /* 0x000fea0008000f00 */
[----:B------:R4:W5:Y:S02]  /*4e90*/  @P0 LDG.E R35, desc[UR46][R10.64] ;  /* 0x0000002e0a230981 */ /* 0x000964000c1e1900 */
[----:B--2-4-:R-:W-:Y:S07]  /*4ea0*/  @!P0 IMAD.U32 R35, RZ, RZ, UR8 ;  /* 0x00000008ff238e24 */ /* 0x014fee000f8e00ff */
.L_x_100:
[----:B-----5:R-:W-:Y:S01]  /*4eb0*/  @!P2 FSETP.EQ.AND P0, PT, R35, RZ, PT ;  /* 0x000000ff2300a20b */ /* 0x020fe20003f02000 */
[----:B------:R-:W-:Y:S01]  /*4ec0*/  @!UPT UIADD3 URZ, UPT, UPT, URZ, URZ, URZ ;  /* 0x000000fffffff290 */ /* 0x000fe2000fffe0ff */
[----:B------:R-:W-:Y:S11]  /*4ed0*/  @!P2 BRA `(.L_x_101) ;  /* 0x000000000014a947 */ /* 0x000ff60003800000 */
[----:B------:R-:W-:Y:S02]  /*4ee0*/  LOP3.LUT P2, RZ, R59, 0xff, RZ, 0xc0, !PT ;  /* 0x000000ff3bff7812 */ /* 0x000fe4000784c0ff */
[----:B------:R-:W-:Y:S04]  /*4ef0*/  PLOP3.LUT P0, PT, PT, PT, UP0, 0x80, 0x8 ;  /* 0x000000000008781c */ /* 0x000fe80003f0f008 */
[----:B------:R-:W-:Y:S07]  /*4f00*/  PLOP3.LUT P0, PT, P0, PT, PT, 0x8, 0x80 ;  /* 0x000000000080781c */ /* 0x000fee000070e170 */
[----:B------:R-:W-:Y:S11]  /*4f10*/  @P2 FSETP.EQ.AND P0, PT, R35, RZ, PT ;  /* 0x000000ff2300220b */ /* 0x000ff60003f02000 */
[----:B------:R-:W-:Y:S02]  /*4f20*/  @!UPT UIADD3 URZ, UPT, UPT, URZ, URZ, URZ ;  /* 0x000000fffffff290 */ /* 0x000fe4000fffe0ff */
.L_x_101:
[----:B------:R-:W4:Y:S01]  /*4f30*/  SYNCS.PHASECHK.TRANS64.TRYWAIT P2, [UR7+0xf0], R12 ;  /* 0x0000f00cff0075a7 */ /* 0x000f220008041107 */
[----:B------:R-:W-:Y:S04]  /*4f40*/  ELECT P4, URZ, PT ;  /* 0x0000000000ff782f */ /* 0x000fe80003880000 */
[----:B------:R-:W-:Y:S11]  /*4f50*/  PLOP3.LUT P4, PT, P0, P4, PT, 0xf2, 0x2f ;  /* 0x00000000002f781c */ /* 0x000ff60000789e72 */
[----:B------:R-:W-:Y:S02]  /*4f60*/  @!UPT UIADD3 URZ, UPT, UPT, URZ, URZ, URZ ;  /* 0x000000fffffff290 */ /* 0x000fe4000fffe0ff */
[----:B-1----:R-:W-:Y:S05]  /*4f70*/  @!P4 IADD3 R9, P0, PT, R36, 0x580, RZ ;  /* 0x000005802409c810 */ /* 0x002fea0007f1e0ff */
[----:B--2---:R-:W-:Y:S01]  /*4f80*/  @!P4 IMAD.X R0, RZ, RZ, R37, P0 ;  /* 0x000000ffff00c224 */ /* 0x004fe200000e0625 */
[----:B----4-:R-:W-:Y:S07]  /*4f90*/  @!P2 BRA `(.L_x_102) ;  /* 0x0000004800a4a947 */ /* 0x010fee0003800000 */
.L_x_210:
[----:B------:R-:W-:Y:S01]  /*4fa0*/  @!P4 R2UR UR9, R9 ;  /* 0x000000000909c2ca */ /* 0x000fe200000e0000 */
[----:B------:R-:W-:Y:S01]  /*4fb0*/  VOTEU.ALL UP1, P4 ;  /* 0x0000000000ff7886 */ /* 0x000fe20002020000 */
[----:B------:R-:W-:Y:S01]  /*4fc0*/  @!P4 R2UR UR8, R0 ;  /* 0x000000000008c2ca */ /* 0x000fe200000e0000 */
[----:B------:R-:W-:Y:S01]  /*4fd0*/  VOTEU.ALL UP2, P4 ;  /* 0x0000000000ff7886 */ /* 0x000fe20002040000 */
[----:B------:R-:W-:Y:S01]  /*4fe0*/  UMOV UR16, 0x0 ;  /* 0x0000000000107882 */ /* 0x000fe20000000000 */
[----:B------:R-:W-:Y:S01]  /*4ff0*/  UMOV UR17, 0x10000000 ;  /* 0x1000000000117882 */ /* 0x000fe20000000000 */
[----:B------:R-:W-:Y:S01]  /*5000*/  @!UP1 UIADD3 UR40, UPT, UPT, UR7, 0x200, URZ ;  /* 0x0000020007289890 */ /* 0x000fe2000fffe0ff */
[----:B------:R-:W-:Y:S01]  /*5010*/  @!P4 IMAD.MOV.U32 R0, RZ, RZ, 0x1000 ;  /* 0x00001000ff00c424 */ /* 0x000fe200078e00ff */
[----:B------:R-:W-:Y:S01]  /*5020*/  UMOV UR44, UR36 ;  /* 0x00000024002c7c82 */ /* 0x000fe20008000000 */
[----:B------:R-:W-:Y:S01]  /*5030*/  @!UP1 UIADD3 UR10, UPT, UPT, UR42, 0x40, URZ ;  /* 0x000000402a0a9890 */ /* 0x000fe2000fffe0ff */
[----:B------:R-:W-:Y:S01]  /*5040*/  @!P4 IADD3 R9, P0, PT, R36, 0x580, RZ ;  /* 0x000005802409c810 */ /* 0x000fe20007f1e0ff */
[----:B------:R-:W-:Y:S01]  /*5050*/  UMOV UR11, UR43 ;  /* 0x0000002b000b7c82 */ /* 0x000fe20008000000 */
[----:B------:R-:W-:Y:S01]  /*5060*/  UMOV UR12, UR36 ;  /* 0x00000024000c7c82 */ /* 0x000fe20008000000 */
[----:B------:R-:W-:Y:S01]  /*5070*/  IMAD.U32 R10, RZ, RZ, UR9 ;  /* 0x00000009ff0a7e24 */ /* 0x000fe2000f8e00ff */
[----:B------:R-:W-:Y:S01]  /*5080*/  UMOV UR9, UR41 ;  /* 0x0000002900097c82 */ /* 0x000fe20008000000 */
[----:B------:R-:W-:Y:S01]  /*5090*/  IMAD.U32 R11, RZ, RZ, UR8 ;  /* 0x00000008ff0b7e24 */ /* 0x000fe2000f8e00ff */
[----:B------:R-:W-:Y:S02]  /*50a0*/  @!UP1 UIADD3 UR8, UPT, UPT, UR7, 0xa00, URZ ;  /* 0x00000a0007089890 */ /* 0x000fe4000fffe0ff */
[----:B------:R-:W-:Y:S01]  /*50b0*/  @!P4 R2UR UR18, R10 ;  /* 0x000000000a12c2ca */ /* 0x000fe200000e0000 */
[----:B------:R-:W-:Y:S01]  /*50c0*/  VOTEU.ALL UP1, P4 ;  /* 0x0000000000ff7886 */ /* 0x000fe20002020000 */
[----:B------:R-:W-:Y:S01]  /*50d0*/  @!P4 R2UR UR19, R11 ;  /* 0x000000000b13c2ca */ /* 0x000fe200000e0000 */
[----:B------:R-:W-:Y:S11]  /*50e0*/  UPRMT UR14, UR37, 0x654, UR41 ;  /* 0x00000654250e7896 */ /* 0x000ff60008000029 */
[----:B------:R-:W-:Y:S01]  /*50f0*/  @!UPT UIADD3 URZ, UPT, UPT, URZ, URZ, URZ ;  /* 0x000000fffffff290 */ /* 0x000fe2000fffe0ff */
[----:B------:R2:W-:Y:S01]  /*5100*/  @!UP2 UTMALDG.3D [UR40], [UR18], desc[UR16] ;  /* 0x000010281200a5b4 */ /* 0x0005e20008011000 */
[----:B------:R2:W-:Y:S01]  /*5110*/  @!UP1 UTMALDG.3D [UR8], [UR18], desc[UR16] ;  /* 0x00001008120095b4 */ /* 0x0005e20008011000 */
[----:B------:R4:W-:Y:S01]  /*5120*/  @!P4 SYNCS.ARRIVE.TRANS64.RED.A0TR RZ, [UR7+0xd0], R0 ;  /* 0x0000d000ffffc9a7 */ /* 0x0009e20008300407 */
[----:B------:R-:W-:Y:S01]  /*5130*/  SYNCS.ARRIVE.TRANS64.RED.A1T0 RZ, [UR14], RZ ;  /* 0x000000ffffff79a7 */ /* 0x000fe2000810040e */
[----:B----4-:R-:W-:Y:S01]  /*5140*/  @!P4 IMAD.X R0, RZ, RZ, R37, P0 ;  /* 0x000000ffff00c224 */ /* 0x010fe200000e0625 */
[----:B------:R-:W4:Y:S02]  /*5150*/  SYNCS.PHASECHK.TRANS64.TRYWAIT P2, [UR7+0xf8], R12 ;  /* 0x0000f80cff0075a7 */ /* 0x000f240008041107 */
[----:B--2-4-:R-:W-:Y:S05]  /*5160*/  @!P2 BRA `(.L_x_103) ;  /* 0x000000480048a947 */ /* 0x014fea0003800000 */
.L_x_212:
        /* <DEDUP_REMOVED lines=8> */
[----:B------:R-:W-:Y:S01]  /*51f0*/  @!UP1 UIADD3 UR32, UPT, UPT, UR7, 0x1200, URZ ;  /* 0x0000120007209890 */ /* 0x000fe2000fffe0ff */
[----:B------:R-:W-:Y:S01]  /*5200*/  @!P4 IADD3 R21, P0, PT, R36, 0x580, RZ ;  /* 0x000005802415c810 */ /* 0x000fe20007f1e0ff */
[----:B------:R-:W-:Y:S01]  /*5210*/  UMOV UR35, UR43 ;  /* 0x0000002b00237c82 */ /* 0x000fe20008000000 */
[----:B------:R-:W-:Y:S02]  /*5220*/  @!UP1 UIADD3 UR10, UPT, UPT, UR42, 0x50, URZ ;  /* 0x000000502a0a9890 */ /* 0x000fe4000fffe0ff */
[----:B------:R-:W-:Y:S01]  /*5230*/  IMAD.U32 R10, RZ, RZ, UR9 ;  /* 0x00000009ff0a7e24 */ /* 0x000fe2000f8e00ff */
[----:B------:R-:W-:Y:S01]  /*5240*/  UMOV UR9, UR33 ;  /* 0x0000002100097c82 */ /* 0x000fe20008000000 */
[----:B------:R-:W-:Y:S01]  /*5250*/  IMAD.U32 R11, RZ, RZ, UR8 ;  /* 0x00000008ff0b7e24 */ /* 0x000fe2000f8e00ff */
[----:B------:R-:W-:Y:S01]  /*5260*/  @!UP1 UIADD3 UR8, UPT, UPT, UR7, 0x1a00, URZ ;  /* 0x00001a0007089890 */ /* 0x000fe2000fffe0ff */
[----:B------:R-:W-:Y:S01]  /*5270*/  @!P4 IMAD.X R20, RZ, RZ, R37, P0 ;  /* 0x000000ffff14c224 */ /* 0x000fe200000e0625 */
[----:B------:R-:W-:Y:S01]  /*5280*/  @!P4 R2UR UR18, R10 ;  /* 0x000000000a12c2ca */ /* 0x000fe200000e0000 */
[----:B------:R-:W-:Y:S01]  /*5290*/  VOTEU.ALL UP1, P4 ;  /* 0x0000000000ff7886 */ /* 0x000fe20002020000 */
[----:B------:R-:W-:Y:S01]  /*52a0*/  @!P4 R2UR UR19, R11 ;  /* 0x000000000b13c2ca */ /* 0x000fe200000e0000 */
[----:B------:R-:W-:Y:S01]  /*52b0*/  UMOV UR11, UR43 ;  /* 0x0000002b000b7c82 */ /* 0x000fe20008000000 */
[----:B------:R-:W-:Y:S01]  /*52c0*/  UMOV UR12, UR36 ;  /* 0x00000024000c7c82 */ /* 0x000fe20008000000 */
[----:B------:R-:W-:Y:S10]  /*52d0*/  UPRMT UR14, UR37, 0x654, UR33 ;  /* 0x00000654250e7896 */ /* 0x000ff40008000021 */
[----:B------:R2:W-:Y:S01]  /*52e0*/  @!UP2 UTMALDG.3D [UR32], [UR18], desc[UR16] ;  /* 0x000010201200a5b4 */ /* 0x0005e20008011000 */
[----:B------:R2:W-:Y:S01]  /*52f0*/  @!UP1 UTMALDG.3D [UR8], [UR18], desc[UR16] ;  /* 0x00001008120095b4 */ /* 0x0005e20008011000 */
[----:B------:R2:W-:Y:S01]  /*5300*/  @!P4 SYNCS.ARRIVE.TRANS64.RED.A0TR RZ, [UR7+0xd8], R0 ;  /* 0x0000d800ffffc9a7 */ /* 0x0005e20008300407 */
[----:B------:R-:W-:Y:S01]  /*5310*/  SYNCS.ARRIVE.TRANS64.RED.A1T0 RZ, [UR14], RZ ;  /* 0x000000ffffff79a7 */ /* 0x000fe2000810040e */
[----:B------:R-:W4:Y:S02]  /*5320*/  SYNCS.PHASECHK.TRANS64.TRYWAIT P2, [UR7+0x100], R12 ;  /* 0x0001000cff0075a7 */ /* 0x000f240008041107 */
[----:B--2-4-:R-:W-:Y:S05]  /*5330*/  @!P2 BRA `(.L_x_104) ;  /* 0x0000004400eca947 */ /* 0x014fea0003800000 */
.L_x_214:
[----:B------:R-:W2:Y:S01]  /*5340*/  LDC.64 R14, c[0x0][0xb10] ;  /* 0x0002c400ff0e7b82 */ /* 0x000ea20000000a00 */
[----:B------:R-:W-:Y:S01]  /*5350*/  @!P4 R2UR UR9, R21 ;  /* 0x000000001509c2ca */ /* 0x000fe200000e0000 */
[----:B------:R-:W-:Y:S01]  /*5360*/  VOTEU.ALL UP1, P4 ;  /* 0x0000000000ff7886 */ /* 0x000fe20002020000 */
[----:B------:R-:W-:Y:S01]  /*5370*/  @!P4 R2UR UR8, R20 ;  /* 0x000000001408c2ca */ /* 0x000fe200000e0000 */
[----:B------:R-:W-:Y:S01]  /*5380*/  VOTEU.ALL UP2, P4 ;  /* 0x0000000000ff7886 */ /* 0x000fe20002040000 */
[----:B------:R-:W-:Y:S03]  /*5390*/  UMOV UR16, 0x0 ;  /* 0x0000000000107882 */ /* 0x000fe60000000000 */
[----:B------:R-:W4:Y:S01]  /*53a0*/  LDC.64 R10, c[0x0][0xb18] ;  /* 0x0002c600ff0a7b82 */ /* 0x000f220000000a00 */
[----:B------:R-:W-:Y:S01]  /*53b0*/  @!UP1 UIADD3 UR26, UPT, UPT, UR42, 0x20, URZ ;  /* 0x000000202a1a9890 */ /* 0x000fe2000fffe0ff */
[----:B------:R-:W-:Y:S01]  /*53c0*/  @P3 SHF.R.U32.HI R24, RZ, 0x10, R29 ;  /* 0x00000010ff183819 */ /* 0x000fe2000001161d */
[----:B------:R-:W-:Y:S01]  /*53d0*/  @!UP1 UIADD3 UR24, UPT, UPT, UR7, 0x2200, URZ ;  /* 0x0000220007189890 */ /* 0x000fe2000fffe0ff */
[----:B------:R-:W-:Y:S01]  /*53e0*/  VIADD R27, R27, 0x1 ;  /* 0x000000011b1b7836 */ /* 0x000fe20000000000 */
[----:B------:R-:W-:Y:S03]  /*53f0*/  UMOV UR17, 0x10000000 ;  /* 0x1000000000117882 */ /* 0x000fe60000000000 */
[----:B------:R-:W5:Y:S01]  /*5400*/  @!P1 LDC R0, c[0x0][0xb20] ;  /* 0x0002c800ff009b82 */ /* 0x000f620000000800 */
[----:B------:R-:W-:Y:S01]  /*5410*/  UMOV UR27, UR43 ;  /* 0x0000002b001b7c82 */ /* 0x000fe20008000000 */
[----:B------:R-:W-:Y:S01]  /*5420*/  IMAD.U32 R20, RZ, RZ, UR9 ;  /* 0x00000009ff147e24 */ /* 0x000fe2000f8e00ff */
[----:B------:R-:W-:Y:S05]  /*5430*/  UMOV UR28, UR36 ;  /* 0x00000024001c7c82 */ /* 0x000fea0008000000 */
[----:B-1----:R-:W1:Y:S01]  /*5440*/  @!P1 LDC R3, c[0x0][0xb0c] ;  /* 0x0002c300ff039b82 */ /* 0x002e620000000800 */
[----:B------:R-:W-:Y:S01]  /*5450*/  IMAD.U32 R21, RZ, RZ, UR8 ;  /* 0x00000008ff157e24 */ /* 0x000fe2000f8e00ff */
[----:B------:R-:W-:Y:S01]  /*5460*/  @!UP1 UIADD3 UR10, UPT, UPT, UR42, 0x60, URZ ;  /* 0x000000602a0a9890 */ /* 0x000fe2000fffe0ff */
[----:B------:R-:W-:Y:S01]  /*5470*/  @!P4 R2UR UR18, R20 ;  /* 0x000000001412c2ca */ /* 0x000fe200000e0000 */
[----:B------:R-:W-:Y:S01]  /*5480*/  @!UP1 UIADD3 UR8, UPT, UPT, UR7, 0x2a00, URZ ;  /* 0x00002a0007089890 */ /* 0x000fe2000fffe0ff */
[----:B------:R-:W-:Y:S01]  /*5490*/  @!P4 IMAD.MOV.U32 R20, RZ, RZ, 0x1000 ;  /* 0x00001000ff14c424 */ /* 0x000fe200078e00ff */
[----:B------:R-:W-:Y:S01]  /*54a0*/  @!P4 R2UR UR19, R21 ;  /* 0x000000001513c2ca */ /* 0x000fe200000e0000 */
[----:B------:R-:W-:Y:S01]  /*54b0*/  VOTEU.ALL UP1, P4 ;  /* 0x0000000000ff7886 */ /* 0x000fe20002020000 */
[----:B------:R-:W-:Y:S01]  /*54c0*/  UMOV UR9, UR25 ;  /* 0x0000001900097c82 */ /* 0x000fe20008000000 */
[----:B------:R-:W-:Y:S01]  /*54d0*/  UMOV UR11, UR43 ;  /* 0x0000002b000b7c82 */ /* 0x000fe20008000000 */
[----:B------:R-:W-:Y:S01]  /*54e0*/  UMOV UR12, UR36 ;  /* 0x00000024000c7c82 */ /* 0x000fe20008000000 */
[----:B------:R-:W-:Y:S08]  /*54f0*/  UPRMT UR14, UR37, 0x654, UR25 ;  /* 0x00000654250e7896 */ /* 0x000ff00008000019 */
[----:B------:R1:W-:Y:S02]  /*5500*/  @!UP2 UTMALDG.3D [UR24], [UR18], desc[UR16] ;  /* 0x000010181200a5b4 */ /* 0x0003e40008011000 */
[----:B-1----:R-:W-:Y:S01]  /*5510*/  @!P1 ISETP.NE.AND P2, PT, R3, 0x1, PT ;  /* 0x000000010300980c */ /* 0x002fe20003f45270 */
[C---:B--2---:R-:W-:Y:S01]  /*5520*/  @!P1 IMAD.HI.U32 R14, R13.reuse, R14, RZ ;  /* 0x0000000e0d0e9227 */ /* 0x044fe200078e00ff */
[----:B----4-:R-:W-:Y:S01]  /*5530*/  @!P1 ISETP.NE.AND P0, PT, R10, 0x1, PT ;  /* 0x000000010a00980c */ /* 0x010fe20003f05270 */
[----:B------:R1:W-:Y:S01]  /*5540*/  @!UP1 UTMALDG.3D [UR8], [UR18], desc[UR16] ;  /* 0x00001008120095b4 */ /* 0x0003e20008011000 */
[----:B------:R1:W-:Y:S01]  /*5550*/  @!P4 SYNCS.ARRIVE.TRANS64.RED.A0TR RZ, [UR7+0xe0], R20 ;  /* 0x0000e014ffffc9a7 */ /* 0x0003e20008300407 */
[C---:B------:R-:W-:Y:S01]  /*5560*/  @!P1 IMAD.HI.U32 R11, R8.reuse, R11, RZ ;  /* 0x0000000b080b9227 */ /* 0x040fe200078e00ff */
[----:B------:R-:W-:Y:S04]  /*5570*/  @!P1 SHF.R.U32.HI R14, RZ, R15, R14 ;  /* 0x0000000fff0e9219 */ /* 0x000fe8000001160e */
[----:B-----5:R-:W-:Y:S02]  /*5580*/  @!P1 SHF.R.U32.HI R9, RZ, R0, R11 ;  /* 0x00000000ff099219 */ /* 0x020fe4000001160b */
[----:B------:R-:W-:Y:S02]  /*5590*/  @!P1 SEL R14, R13, R14, !P2 ;  /* 0x0000000e0d0e9207 */ /* 0x000fe40005000000 */
[----:B------:R-:W-:Y:S05]  /*55a0*/  @!P1 SEL R9, R8, R9, !P0 ;  /* 0x0000000908099207 */ /* 0x000fea0004000000 */
[----:B------:R-:W-:Y:S01]  /*55b0*/  @!P1 IMAD.IADD R0, R9, 0x1, -R14 ;  /* 0x0000000109009824 */ /* 0x000fe200078e0a0e */
[----:B------:R-:W-:Y:S01]  /*55c0*/  SYNCS.ARRIVE.TRANS64.RED.A1T0 RZ, [UR14], RZ ;  /* 0x000000ffffff79a7 */ /* 0x000fe2000810040e */
[----:B------:R-:W-:Y:S02]  /*55d0*/  @!P1 IMAD.IADD R9, R14, 0x1, -R9 ;  /* 0x000000010e099824 */ /* 0x000fe400078e0a09 */
[----:B------:R-:W-:Y:S02]  /*55e0*/  @!P1 IMAD R13, R0, R3, R13 ;  /* 0x00000003000d9224 */ /* 0x000fe400078e020d */
[----:B------:R-:W-:Y:S01]  /*55f0*/  @!P1 IMAD R8, R9, R10, R8 ;  /* 0x0000000a09089224 */ /* 0x000fe200078e0208 */
[----:B------:R-:W2:Y:S02]  /*5600*/  SYNCS.PHASECHK.TRANS64.TRYWAIT P5, [UR7+0x108], R12 ;  /* 0x0001080cff0075a7 */ /* 0x000ea400080a1107 */
[----:B-12---:R-:W-:Y:S05]  /*5610*/  @!P5 BRA `(.L_x_105) ;  /* 0x00000044004cd947 */ /* 0x006fea0003800000 */
.L_x_216:
[----:B-1----:R-:W-:Y:S01]  /*5620*/  @!P4 IADD3 R3, P0, PT, R36, 0x580, RZ ;  /* 0x000005802403c810 */ /* 0x002fe20007f1e0ff */
[----:B------:R-:W-:Y:S01]  /*5630*/  VOTEU.ALL UP1, P4 ;  /* 0x0000000000ff7886 */ /* 0x000fe20002020000 */
[----:B------:R-:W-:Y:S01]  /*5640*/  VOTEU.ALL UP2, P4 ;  /* 0x0000000000ff7886 */ /* 0x000fe20002040000 */
[----:B------:R-:W-:Y:S01]  /*5650*/  UMOV UR14, 0x0 ;  /* 0x00000000000e7882 */ /* 0x000fe20000000000 */
[----:B------:R-:W-:Y:S01]  /*5660*/  @!P4 R2UR UR9, R3 ;  /* 0x000000000309c2ca */ /* 0x000fe200000e0000 */
[----:B------:R-:W-:Y:S01]  /*5670*/  @!P4 IMAD.X R0, RZ, RZ, R37, P0 ;  /* 0x000000ffff00c224 */ /* 0x000fe200000e0625 */
[----:B------:R-:W-:Y:S01]  /*5680*/  @!UP1 UIADD3 UR17, UPT, UPT, UR7, 0xe8, URZ ;  /* 0x000000e807119890 */ /* 0x000fe2000fffe0ff */
[----:B------:R-:W-:Y:S01]  /*5690*/  ISETP.NE.AND P0, PT, R27, 0x2, PT ;  /* 0x000000021b00780c */ /* 0x000fe20003f05270 */
[----:B------:R-:W-:Y:S01]  /*56a0*/  @!UP1 UIADD3 UR18, UPT, UPT, UR42, 0x30, URZ ;  /* 0x000000302a129890 */ /* 0x000fe2000fffe0ff */
[----:B------:R-:W-:Y:S01]  /*56b0*/  LOP3.LUT R32, R32, 0x1, RZ, 0x3c, !PT ;  /* 0x0000000120207812 */ /* 0x000fe200078e3cff */
[----:B------:R-:W-:Y:S01]  /*56c0*/  @!UP1 UIADD3 UR16, UPT, UPT, UR7, 0x3200, URZ ;  /* 0x0000320007109890 */ /* 0x000fe2000fffe0ff */
[----:B------:R-:W-:Y:S01]  /*56d0*/  @!P4 R2UR UR8, R0 ;  /* 0x000000000008c2ca */ /* 0x000fe200000e0000 */
[----:B------:R-:W-:Y:S01]  /*56e0*/  UMOV UR15, 0x10000000 ;  /* 0x10000000000f7882 */ /* 0x000fe20000000000 */
[----:B------:R-:W-:Y:S01]  /*56f0*/  UMOV UR19, UR43 ;  /* 0x0000002b00137c82 */ /* 0x000fe20008000000 */
[----:B------:R-:W-:Y:S01]  /*5700*/  UMOV UR20, UR36 ;  /* 0x0000002400147c82 */ /* 0x000fe20008000000 */
[----:B------:R-:W-:Y:S01]  /*5710*/  @!UP1 UIADD3 UR10, UPT, UPT, UR42, 0x70, URZ ;  /* 0x000000702a0a9890 */ /* 0x000fe2000fffe0ff */
[----:B------:R-:W-:Y:S01]  /*5720*/  SEL R0, RZ, 0x1, P0 ;  /* 0x00000001ff007807 */ /* 0x000fe20000000000 */
[----:B------:R-:W-:Y:S01]  /*5730*/  IMAD.U32 R10, RZ, RZ, UR9 ;  /* 0x00000009ff0a7e24 */ /* 0x000fe2000f8e00ff */
[----:B------:R-:W-:Y:S01]  /*5740*/  UMOV UR11, UR43 ;  /* 0x0000002b000b7c82 */ /* 0x000fe20008000000 */
[----:B------:R-:W-:Y:S01]  /*5750*/  UMOV UR12, UR36 ;  /* 0x00000024000c7c82 */ /* 0x000fe20008000000 */
[----:B------:R-:W-:Y:S01]  /*5760*/  UMOV UR9, UR17 ;  /* 0x0000001100097c82 */ /* 0x000fe20008000000 */
[----:B------:R-:W-:Y:S01]  /*5770*/  @P3 R2UR UR36, R24 ;  /* 0x00000000182432ca */ /* 0x000fe200000e0000 */
[----:B------:R-:W-:Y:S01]  /*5780*/  IMAD.IADD R20, R8, 0x1, R58 ;  /* 0x0000000108147824 */ /* 0x000fe200078e023a */
[----:B------:R-:W-:Y:S01]  /*5790*/  @!P4 R2UR UR22, R10 ;  /* 0x000000000a16c2ca */ /* 0x000fe200000e0000 */
[----:B------:R-:W-:Y:S01]  /*57a0*/  IMAD.U32 R11, RZ, RZ, UR8 ;  /* 0x00000008ff0b7e24 */ /* 0x000fe2000f8e00ff */
[----:B------:R-:W-:Y:S01]  /*57b0*/  @!UP1 UIADD3 UR8, UPT, UPT, UR7, 0x3a00, URZ ;  /* 0x00003a0007089890 */ /* 0x000fe2000fffe0ff */
[----:B------:R-:W-:Y:S01]  /*57c0*/  LOP3.LUT R25, R25, R0, RZ, 0x3c, !PT ;  /* 0x0000000019197212 */ /* 0x000fe200078e3cff */
[----:B------:R-:W-:Y:S01]  /*57d0*/  VOTEU.ALL UP1, P4 ;  /* 0x0000000000ff7886 */ /* 0x000fe20002020000 */
[----:B------:R-:W-:Y:S01]  /*57e0*/  IMAD.IADD R21, R13, 0x1, R60 ;  /* 0x000000010d157824 */ /* 0x000fe200078e023c */
[----:B------:R-:W-:Y:S02]  /*57f0*/  @!P4 R2UR UR23, R11 ;  /* 0x000000000b17c2ca */ /* 0x000fe400000e0000 */
[----:B------:R-:W-:Y:S11]  /*5800*/  SEL R27, R27, RZ, P0 ;  /* 0x000000ff1b1b7207 */ /* 0x000ff60000000000 */
[----:B------:R2:W-:Y:S01]  /*5810*/  @!UP2 UTMALDG.3D [UR16], [UR22], desc[UR14] ;  /* 0x00000e101600a5b4 */ /* 0x0005e20008011000 */
[----:B------:R2:W-:Y:S01]  /*5820*/  @!UP1 UTMALDG.3D [UR8], [UR22], desc[UR14] ;  /* 0x00000e08160095b4 */ /* 0x0005e20008011000 */
[----:B------:R2:W-:Y:S01]  /*5830*/  @!P4 SYNCS.ARRIVE.TRANS64.RED.A0TR RZ, [UR7+0xe8], R23 ;  /* 0x0000e817ffffc9a7 */ /* 0x0005e20008300407 */
[----:B------:R-:W-:Y:S01]  /*5840*/  UPLOP3.LUT UP1, UPT, UPT, UPT, UPT, 0x80, 0x8 ;  /* 0x000000000008789c */ /* 0x000fe20003f2f070 */
[----:B------:R-:W-:Y:S01]  /*5850*/  SYNCS.ARRIVE.TRANS64.RED.A1T0 RZ, [UR13], RZ ;  /* 0x000000ffffff79a7 */ /* 0x000fe2000810040d */
[----:B------:R-:W-:Y:S09]  /*5860*/  @P3 BRA `(.L_x_106) ;  /* 0xfffffff000303947 */ /* 0x000ff2000383ffff */
[----:B------:R-:W-:-:S04]  /*5870*/  SHF.L.U32 R3, R32, 0x1f, RZ ;  /* 0x0000001f20037819 */ /* 0x000fc800000006ff */
[----:B------:R-:W1:Y:S02]  /*5880*/  SYNCS.PHASECHK.TRANS64.TRYWAIT P0, [UR7+0xf0], R3 ;  /* 0x0000f003ff0075a7 */ /* 0x000e640008001107 */
[----:B-1----:R-:W-:Y:S05]  /*5890*/  @!P0 BRA `(.L_x_107) ;  /* 0x0000004000c48947 */ /* 0x002fea0003800000 */
.L_x_218:
[----:B------:R-:W4:Y:S02]  /*58a0*/  SYNCS.PHASECHK.TRANS64.TRYWAIT P0, [UR7+0xf8], R3 ;  /* 0x0000f803ff0075a7 */ /* 0x000f240008001107 */
[----:B----4-:R-:W-:Y:S05]  /*58b0*/  @!P0 BRA `(.L_x_108) ;  /* 0x0000004000d48947 */ /* 0x010fea0003800000 */
.L_x_220:
[----:B------:R-:W4:Y:S02]  /*58c0*/  SYNCS.PHASECHK.TRANS64.TRYWAIT P0, [UR7+0x100], R3 ;  /* 0x00010003ff0075a7 */ /* 0x000f240008001107 */
[----:B----4-:R-:W-:Y:S05]  /*58d0*/  @!P0 BRA `(.L_x_109) ;  /* 0x0000004000e48947 */ /* 0x010fea0003800000 */
.L_x_222:
[----:B-1----:R-:W-:-:S07]  /*58e0*/  MOV R0, UR7 ;  /* 0x0000000700007c02 */ /* 0x002fce0008000f00 */
.L_x_110:
[----:B-1----:R-:W-:-:S04]  /*58f0*/  SHF.L.U32 R3, R32, 0x1f, RZ ;  /* 0x0000001f20037819 */ /* 0x002fc800000006ff */
[----:B------:R1:W4:Y:S03]  /*5900*/  SYNCS.PHASECHK.TRANS64.TRYWAIT P0, [R0+URZ+0x108], R3 ;  /* 0x00010803000075a7 */ /* 0x00032600080011ff */
[----:B----4-:R-:W-:Y:S05]  /*5910*/  @!P0 NANOSLEEP.SYNCS 0x989680 ;  /* 0x009896800000895d */ /* 0x010fea0003900000 */
[----:B------:R-:W4:Y:S02]  /*5920*/  @!P0 SYNCS.PHASECHK.TRANS64 P0, [R0+URZ+0x108], R3 ;  /* 0x00010803000085a7 */ /* 0x000f2400080010ff */
[----:B--2-4-:R-:W-:Y:S05]  /*5930*/  @P0 EXIT ;  /* 0x000000000000094d */ /* 0x014fea0003800000 */
[----:B------:R-:W-:Y:S05]  /*5940*/  BRA `(.L_x_110) ;  /* 0xfffffffc00e87947 */ /* 0x000fea000383ffff */
.L_x_95:
[----:B------:R-:W-:-:S06]  /*5950*/  UISETP.GE.AND UP1, UPT, UR10, 0x4, UPT ;  /* 0x000000040a00788c */ /* 0x000fcc000bf26270 */
[----:B------:R-:W-:-:S13]  /*5960*/  PLOP3.LUT P0, PT, PT, PT, UP1, 0x80, 0x8 ;  /* 0x000000000008781c */ /* 0x000fda0003f0f018 */
[----:B------:R-:W-:Y:S05]  /*5970*/  @!P0 EXIT ;  /* 0x000000000000894d */ /* 0x000fea0003800000 */
[----:B------:R-:W-:Y:S01]  /*5980*/  BAR.SYNC.DEFER_BLOCKING 0x6, 0xa0 ;  /* 0x0182800000007b1d */ /* 0x000fe20000010000 */
[----:B------:R-:W-:Y:S02]  /*5990*/  IMAD.SHL.U32 R4, R66, 0x200000, RZ ;  /* 0x0020000042047824 */ /* 0x000fe400078e00ff */
[----:B------:R-:W-:Y:S02]  /*59a0*/  HFMA2 R71, -RZ, RZ, 0, 5.9604644775390625e-08 ;  /* 0x00000001ff477431 */ /* 0x000fe400000001ff */
[C---:B------:R-:W-:Y:S01]  /*59b0*/  IMAD.SHL.U32 R65, R72.reuse, 0x10, RZ ;  /* 0x0000001048417824 */ /* 0x040fe200078e00ff */
[----:B------:R-:W-:Y:S01]  /*59c0*/  MOV R69, RZ ;  /* 0x000000ff00457202 */ /* 0x000fe20000000f00 */
[----:B------:R-:W-:Y:S01]  /*59d0*/  IMAD.U32 R33, R72, 0x10000, RZ ;  /* 0x0001000048217824 */ /* 0x000fe200078e00ff */
[----:B------:R-:W-:Y:S01]  /*59e0*/  UMOV UR48, 0x400 ;  /* 0x0000040000307882 */ /* 0x000fe20000000000 */
[----:B------:R-:W1:Y:S01]  /*59f0*/  LDC R63, c[0x0][0x370] ;  /* 0x0000dc00ff3f7b82 */ /* 0x000e620000000800 */
[----:B------:R-:W-:Y:S01]  /*5a00*/  ULEA UR48, UR37, UR48, 0x18 ;  /* 0x0000003025307291 */ /* 0x000fe2000f8ec0ff */
[----:B------:R-:W-:Y:S01]  /*5a10*/  LOP3.LUT R4, R4, 0x200000, RZ, 0xc0, !PT ;  /* 0x0020000004047812 */ /* 0x000fe200078ec0ff */
[----:B------:R-:W-:Y:S01]  /*5a20*/  IMAD.SHL.U32 R64, R72, 0x2, RZ ;  /* 0x0000000248407824 */ /* 0x000fe200078e00ff */
[C---:B------:R-:W-:Y:S01]  /*5a30*/  LOP3.LUT R5, R65.reuse, 0x40, RZ, 0xc0, !PT ;  /* 0x0000004041057812 */ /* 0x040fe200078ec0ff */
[----:B------:R-:W-:Y:S01]  /*5a40*/  IMAD.SHL.U32 R3, R66, 0x200, RZ ;  /* 0x0000020042037824 */ /* 0x000fe200078e00ff */
[----:B------:R-:W-:Y:S01]  /*5a50*/  LOP3.LUT R2, R65, 0x5b0, RZ, 0xc0, !PT ;  /* 0x000005b041027812 */ /* 0x000fe200078ec0ff */
[----:B------:R-:W-:Y:S01]  /*5a60*/  UIADD3 UR4, UPT, UPT, UR48, 0x200, URZ ;  /* 0x0000020030047890 */ /* 0x000fe2000fffe0ff */
[----:B------:R-:W2:Y:S01]  /*5a70*/  LDC R28, c[0x0][0xb0c] ;  /* 0x0002c300ff1c7b82 */ /* 0x000ea20000000800 */
[----:B------:R-:W-:Y:S01]  /*5a80*/  LOP3.LUT R33, R4, 0x400000, R33, 0xf8, !PT ;  /* 0x0040000004217812 */ /* 0x000fe200078ef821 */
[----:B------:R-:W-:Y:S01]  /*5a90*/  IMAD.MOV.U32 R30, RZ, RZ, RZ ;  /* 0x000000ffff1e7224 */ /* 0x000fe200078e00ff */
[----:B------:R-:W-:Y:S01]  /*5aa0*/  LOP3.LUT R64, R5, 0x8, R64, 0xf8, !PT ;  /* 0x0000000805407812 */ /* 0x000fe200078ef840 */
[----:B------:R-:W-:Y:S01]  /*5ab0*/  IMAD.MOV.U32 R70, RZ, RZ, RZ ;  /* 0x000000ffff467224 */ /* 0x000fe200078e00ff */
[----:B------:R-:W-:Y:S01]  /*5ac0*/  LOP3.LUT R3, R2, 0x200, R3, 0xf8, !PT ;  /* 0x0000020002037812 */ /* 0x000fe200078ef803 */
[----:B------:R-:W-:Y:S01]  /*5ad0*/  IMAD.MOV.U32 R76, RZ, RZ, RZ ;  /* 0x000000ffff4c7224 */ /* 0x000fe200078e00ff */
[----:B------:R-:W-:Y:S01]  /*5ae0*/  LOP3.LUT P0, RZ, R65, 0x40, RZ, 0xc0, !PT ;  /* 0x0000004041ff7812 */ /* 0x000fe2000780c0ff */
[----:B------:R-:W3:Y:S01]  /*5af0*/  LDC R61, c[0x0][0xb20] ;  /* 0x0002c800ff3d7b82 */ /* 0x000ee20000000800 */
[----:B------:R-:W4:Y:S01]  /*5b00*/  LDS R0, [UR48+0x1d0] ;  /* 0x0001d030ff007984 */ /* 0x000f220008000800 */
[----:B------:R-:W-:Y:S01]  /*5b10*/  LOP3.LUT R64, R3, R64, RZ, 0xfc, !PT ;  /* 0x0000004003407212 */ /* 0x000fe200078efcff */
[----:B------:R-:W-:Y:S01]  /*5b20*/  IMAD.U32 R67, RZ, RZ, UR4 ;  /* 0x00000004ff437e24 */ /* 0x000fe2000f8e00ff */
[----:B------:R-:W-:Y:S01]  /*5b30*/  LOP3.LUT R72, R72, 0x60, RZ, 0xc0, !PT ;  /* 0x0000006048487812 */ /* 0x000fe200078ec0ff */
[----:B------:R-:W1:Y:S03]  /*5b40*/  LDCU.64 UR52, c[0x0][0x348] ;  /* 0x00006900ff3477ac */ /* 0x000e660008000a00 */
[----:B------:R-:W1:Y:S01]  /*5b50*/  LDC R27, c[0x0][0xb30] ;  /* 0x0002cc00ff1b7b82 */ /* 0x000e620000000800 */
[----:B------:R-:W1:Y:S01]  /*5b60*/  LDCU.64 UR38, c[0x0][0x888] ;  /* 0x00011100ff2677ac */ /* 0x000e620008000a00 */
[----:B------:R-:W1:Y:S06]  /*5b70*/  LDCU.64 UR44, c[0x0][0x890] ;  /* 0x00011200ff2c77ac */ /* 0x000e6c0008000a00 */
[----:B------:R-:W1:Y:S01]  /*5b80*/  LDC.64 R56, c[0x0][0xb10] ;  /* 0x0002c400ff387b82 */ /* 0x000e620000000a00 */
[----:B------:R-:W-:Y:S01]  /*5b90*/  UMOV UR49, URZ ;  /* 0x000000ff00317c82 */ /* 0x000fe20008000000 */
[----:B------:R-:W-:-:S06]  /*5ba0*/  UMOV UR51, URZ ;  /* 0x000000ff00337c82 */ /* 0x000fcc0008000000 */
[----:B------:R-:W1:Y:S08]  /*5bb0*/  LDC.64 R24, c[0x0][0xb18] ;  /* 0x0002c600ff187b82 */ /* 0x000e700000000a00 */
[----:B------:R-:W1:Y:S08]  /*5bc0*/  LDC.64 R22, c[0x0][0xb28] ;  /* 0x0002ca00ff167b82 */ /* 0x000e700000000a00 */
[----:B------:R-:W1:Y:S01]  /*5bd0*/  LDC.64 R54, c[0x0][0x8b0] ;  /* 0x00022c00ff367b82 */ /* 0x000e620000000a00 */
[----:B----4-:R-:W-:Y:S01]  /*5be0*/  IMAD.IADD R33, R0, 0x1, R33 ;  /* 0x0000000100217824 */ /* 0x010fe200078e0221 */
[----:B------:R-:W-:-:S06]  /*5bf0*/  P2R R0, PR, RZ, 0x1 ;  /* 0x00000001ff007803 */ /* 0x000fcc0000000000 */
[----:B------:R-:W4:Y:S08]  /*5c00*/  LDC.64 R52, c[0x0][0x8a8] ;  /* 0x00022a00ff347b82 */ /* 0x000f300000000a00 */
[----:B--23--:R-:W1:Y:S02]  /*5c10*/  LDC R62, c[0x0][0x374] ;  /* 0x0000dd00ff3e7b82 */ /* 0x00ce640000000800 */
.L_x_154:
[C---:B------:R-:W-:Y:S02]  /*5c20*/  LEA R0, R76.reuse, UR48, 0x3 ;  /* 0x000000304c007c11 */ /* 0x040fe4000f8e18ff */
[----:B------:R-:W-:Y:S02]  /*5c30*/  SHF.L.U32 R3, R69, 0x1f, RZ ;  /* 0x0000001f45037819 */ /* 0x000fe400000006ff */
[----:B------:R-:W-:Y:S02]  /*5c40*/  LEA R16, R76, UR48, 0x4 ;  /* 0x000000304c107c11 */ /* 0x000fe4000f8e20ff */
[----:B--2---:R-:W2:Y:S02]  /*5c50*/  SYNCS.PHASECHK.TRANS64.TRYWAIT P0, [R0+URZ+0x120], R3 ;  /* 0x00012003000075a7 */ /* 0x004ea400080011ff */
[----:B--2---:R-:W-:Y:S05]  /*5c60*/  @!P0 BRA `(.L_x_111) ;  /* 0x0000004000188947 */ /* 0x004fea0003800000 */
.L_x_223:
[----:B------:R-:W3:Y:S01]  /*5c70*/  LDC.64 R12, c[0x0][0xb10] ;  /* 0x0002c400ff0c7b82 */ /* 0x000ee20000000a00 */
[----:B------:R-:W4:Y:S01]  /*5c80*/  LDS.128 R16, [R16+0x1b0] ;  /* 0x0001b00010107984 */ /* 0x000f220000000c00 */
[----:B-1----:R-:W-:Y:S01]  /*5c90*/  ISETP.NE.AND P1, PT, R27, 0x1, PT ;  /* 0x000000011b00780c */ /* 0x002fe20003f25270 */
[----:B--2---:R-:W-:Y:S01]  /*5ca0*/  VIADD R0, R0, 0x130 ;  /* 0x0000013000007836 */ /* 0x004fe20000000000 */
[----:B------:R-:W-:Y:S04]  /*5cb0*/  ISETP.GE.AND P0, PT, R26, 0x1, PT ;  /* 0x000000011a00780c */ /* 0x000fe80003f06270 */
[----:B------:R-:W1:Y:S01]  /*5cc0*/  LDC.64 R10, c[0x0][0xb18] ;  /* 0x0002c600ff0a7b82 */ /* 0x000e620000000a00 */
[----:B------:R-:W-:Y:S01]  /*5cd0*/  PRMT R0, RZ, 0x654, R0 ;  /* 0x00000654ff007816 */ /* 0x000fe20000000000 */
[----:B------:R-:W-:Y:S01]  /*5ce0*/  @!PT LDS RZ, [RZ] ;  /* 0x00000000fffff984 */ /* 0x000fe20000000800 */
[----:B------:R-:W-:Y:S01]  /*5cf0*/  @!PT LDS RZ, [RZ] ;  /* 0x00000000fffff984 */ /* 0x000fe20000000800 */
[----:B------:R-:W-:Y:S01]  /*5d00*/  @!PT LDS RZ, [RZ] ;  /* 0x00000000fffff984 */ /* 0x000fe20000000800 */
[----:B------:R-:W-:Y:S01]  /*5d10*/  @!PT LDS RZ, [RZ] ;  /* 0x00000000fffff984 */ /* 0x000fe20000000800 */
[----:B------:R2:W-:Y:S06]  /*5d20*/  MEMBAR.ALL.CTA ;  /* 0x0000000000007992 */ /* 0x0005ec0000008000 */
[----:B--2---:R-:W2:Y:S01]  /*5d30*/  FENCE.VIEW.ASYNC.S ;  /* 0x00000000000073c6 */ /* 0x004ea20000000000 */
[----:B------:R-:W1:Y:S08]  /*5d40*/  @!P1 LDC R14, c[0x0][0xb20] ;  /* 0x0002c800ff0e9b82 */ /* 0x000e700000000800 */
[----:B------:R-:W1:Y:S01]  /*5d50*/  @!P1 LDC R9, c[0x0][0xb0c] ;  /* 0x0002c300ff099b82 */ /* 0x000e620000000800 */
[----:B--2---:R2:W-:Y:S01]  /*5d60*/  SYNCS.ARRIVE.TRANS64.RED.A1T0 RZ, [R0+URZ], RZ ;  /* 0x000000ff00ff79a7 */ /* 0x0045e200081004ff */
[----:B----4-:R-:W-:Y:S04]  /*5d70*/  LOP3.LUT P4, RZ, R18, 0x1, RZ, 0xc0, !PT ;  /* 0x0000000112ff7812 */ /* 0x010fe8000788c0ff */
[----:B------:R-:W-:Y:S09]  /*5d80*/  P2R R73, PR, RZ, 0x10 ;  /* 0x00000010ff497803 */ /* 0x000ff20000000000 */
[----:B------:R-:W-:Y:S02]  /*5d90*/  @P4 MOV R31, R16 ;  /* 0x00000010001f4202 */ /* 0x000fe40000000f00 */
[----:B------:R-:W-:Y:S01]  /*5da0*/  @P4 LOP3.LUT R29, R17, 0xffff, RZ, 0xc0, !PT ;  /* 0x0000ffff111d4812 */ /* 0x000fe200078ec0ff */
[----:B--23--:R-:W-:Y:S06]  /*5db0*/  @!P0 BRA `(.L_x_112) ;  /* 0x0000000000a48947 */ /* 0x00cfec0003800000 */
[----:B------:R-:W-:Y:S01]  /*5dc0*/  IMAD.HI.U32 R36, R62, R25, RZ ;  /* 0x000000193e247227 */ /* 0x000fe200078e00ff */
[----:B------:R-:W-:Y:S02]  /*5dd0*/  ISETP.NE.AND P0, PT, R24, 0x1, PT ;  /* 0x000000011800780c */ /* 0x000fe40003f05270 */
[----:B------:R-:W-:Y:S01]  /*5de0*/  ISETP.NE.AND P2, PT, R26, 0x1, PT ;  /* 0x000000011a00780c */ /* 0x000fe20003f45270 */
[-C--:B------:R-:W-:Y:S01]  /*5df0*/  IMAD.HI.U32 R34, R63, R56.reuse, RZ ;  /* 0x000000383f227227 */ /* 0x080fe200078e00ff */
[----:B------:R-:W-:Y:S02]  /*5e00*/  SHF.R.U32.HI R37, RZ, R61, R36 ;  /* 0x0000003dff257219 */ /* 0x000fe40000011624 */
[----:B------:R-:W-:Y:S01]  /*5e10*/  ISETP.NE.AND P3, PT, R28, 0x1, PT ;  /* 0x000000011c00780c */ /* 0x000fe20003f65270 */
[----:B------:R-:W-:Y:S01]  /*5e20*/  IMAD.HI.U32 R40, R29, R25, RZ ;  /* 0x000000191d287227 */ /* 0x000fe200078e00ff */
[----:B------:R-:W-:Y:S02]  /*5e30*/  SHF.R.U32.HI R34, RZ, R57, R34 ;  /* 0x00000039ff227219 */ /* 0x000fe40000011622 */
[----:B------:R-:W-:Y:S01]  /*5e40*/  SEL R3, R62, R37, !P0 ;  /* 0x000000253e037207 */ /* 0x000fe20004000000 */
[----:B------:R-:W-:Y:S01]  /*5e50*/  IMAD.HI.U32 R38, R31, R56, RZ ;  /* 0x000000381f267227 */ /* 0x000fe200078e00ff */
[----:B------:R-:W-:Y:S03]  /*5e60*/  SEL R7, R63, R34, !P3 ;  /* 0x000000223f077207 */ /* 0x000fe60005800000 */
[-C--:B------:R-:W-:Y:S01]  /*5e70*/  IMAD.HI.U32 R34, R3, R22.reuse, RZ ;  /* 0x0000001603227227 */ /* 0x080fe200078e00ff */
[----:B------:R-:W-:Y:S03]  /*5e80*/  SHF.R.U32.HI R38, RZ, R57, R38 ;  /* 0x00000039ff267219 */ /* 0x000fe60000011626 */
[----:B------:R-:W-:Y:S01]  /*5e90*/  IMAD.HI.U32 R36, R7, R22, RZ ;  /* 0x0000001607247227 */ /* 0x000fe200078e00ff */
[----:B------:R-:W-:Y:S02]  /*5ea0*/  @P2 SHF.R.U32.HI R3, RZ, R23, R34 ;  /* 0x00000017ff032219 */ /* 0x000fe40000011622 */
[----:B------:R-:W-:Y:S02]  /*5eb0*/  SHF.R.U32.HI R34, RZ, R61, R40 ;  /* 0x0000003dff227219 */ /* 0x000fe40000011628 */
[----:B------:R-:W-:Y:S01]  /*5ec0*/  @P2 SHF.R.U32.HI R7, RZ, R23, R36 ;  /* 0x00000017ff072219 */ /* 0x000fe20000011624 */
[C---:B------:R-:W-:Y:S01]  /*5ed0*/  IMAD R2, R26.reuse, R3, RZ ;  /* 0x000000031a027224 */ /* 0x040fe200078e02ff */
[----:B------:R-:W-:Y:S02]  /*5ee0*/  SEL R5, R29, R34, !P0 ;  /* 0x000000221d057207 */ /* 0x000fe40004000000 */
[----:B------:R-:W-:Y:S01]  /*5ef0*/  SEL R3, R31, R38, !P3 ;  /* 0x000000261f037207 */ /* 0x000fe20005800000 */
[----:B------:R-:W-:Y:S01]  /*5f00*/  IMAD R4, R26, R7, RZ ;  /* 0x000000071a047224 */ /* 0x000fe200078e02ff */
[C---:B------:R-:W-:Y:S01]  /*5f10*/  ISETP.GE.AND P0, PT, R5.reuse, R2, PT ;  /* 0x000000020500720c */ /* 0x040fe20003f06270 */
[----:B------:R-:W-:Y:S03]  /*5f20*/  IMAD.HI.U32 R6, R5, R22, RZ ;  /* 0x0000001605067227 */ /* 0x000fe600078e00ff */
[----:B------:R-:W-:Y:S01]  /*5f30*/  ISETP.GE.OR P0, PT, R3, R4, P0 ;  /* 0x000000040300720c */ /* 0x000fe20000706670 */
[----:B------:R-:W-:Y:S01]  /*5f40*/  IMAD.MOV R4, RZ, RZ, -R3 ;  /* 0x000000ffff047224 */ /* 0x000fe200078e0a03 */
[-C--:B------:R-:W-:Y:S03]  /*5f50*/  SHF.R.U32.HI R6, RZ, R23.reuse, R6 ;  /* 0x00000017ff067219 */ /* 0x080fe60000011606 */
[----:B------:R-:W-:Y:S01]  /*5f60*/  IMAD R31, R28, R4, R31 ;  /* 0x000000041c1f7224 */ /* 0x000fe200078e021f */
[----:B------:R-:W-:Y:S05]  /*5f70*/  SEL R15, R5, R6, !P2 ;  /* 0x00000006050f7207 */ /* 0x000fea0005000000 */
[----:B------:R-:W-:Y:S02]  /*5f80*/  IMAD.MOV R6, RZ, RZ, -R15 ;  /* 0x000000ffff067224 */ /* 0x000fe400078e0a0f */
[C---:B------:R-:W-:Y:S04]  /*5f90*/  @!P0 IMAD.HI.U32 R2, R3.reuse, R22, RZ ;  /* 0x0000001603028227 */ /* 0x040fe800078e00ff */
[----:B------:R-:W-:Y:S01]  /*5fa0*/  IMAD R6, R26, R6, R5 ;  /* 0x000000061a067224 */ /* 0x000fe200078e0205 */
[----:B------:R-:W-:Y:S04]  /*5fb0*/  @!P0 SHF.R.U32.HI R2, RZ, R23, R2 ;  /* 0x00000017ff028219 */ /* 0x000fe80000011602 */
[----:B------:R-:W-:Y:S02]  /*5fc0*/  @!P0 SEL R0, R3, R2, !P2 ;  /* 0x0000000203008207 */ /* 0x000fe40005000000 */
[----:B------:R-:W-:Y:S02]  /*5fd0*/  IADD3 R2, PT, PT, -R5, RZ, RZ ;  /* 0x000000ff05027210 */ /* 0x000fe40007ffe1ff */
[----:B------:R-:W-:Y:S01]  /*5fe0*/  @!P0 IADD3 R8, PT, PT, R15, -R0, RZ ;  /* 0x800000000f088210 */ /* 0x000fe20007ffe0ff */
[----:B------:R-:W-:Y:S02]  /*5ff0*/  @!P0 IMAD R0, R7, R6, R0 ;  /* 0x0000000607008224 */ /* 0x000fe400078e0200 */
[----:B------:R-:W-:Y:S02]  /*6000*/  IMAD R29, R24, R2, R29 ;  /* 0x00000002181d7224 */ /* 0x000fe400078e021d */
[----:B------:R-:W-:Y:S02]  /*6010*/  @!P0 IMAD R5, R8, R26, R3 ;  /* 0x0000001a08058224 */ /* 0x000fe400078e0203 */
[----:B------:R-:W-:Y:S04]  /*6020*/  @!P0 IMAD.MOV.U32 R3, RZ, RZ, R0 ;  /* 0x000000ffff038224 */ /* 0x000fe800078e0000 */
[----:B------:R-:W-:Y:S02]  /*6030*/  IMAD R31, R3, R28, R31 ;  /* 0x0000001c031f7224 */ /* 0x000fe400078e021f */
[----:B------:R-:W-:Y:S07]  /*6040*/  IMAD R29, R5, R24, R29 ;  /* 0x00000018051d7224 */ /* 0x000fee00078e021d */
.L_x_112:
[----:B-1----:R-:W-:Y:S01]  /*6050*/  @!P1 ISETP.NE.AND P0, PT, R10, 0x1, PT ;  /* 0x000000010a00980c */ /* 0x002fe20003f05270 */
[----:B------:R-:W-:Y:S01]  /*6060*/  @!P1 IMAD.HI.U32 R3, R29, R11, RZ ;  /* 0x0000000b1d039227 */ /* 0x000fe200078e00ff */
[----:B------:R-:W-:Y:S01]  /*6070*/  R2UR UR42, R21 ;  /* 0x00000000152a72ca */ /* 0x000fe200000e0000 */
[----:B------:R-:W-:Y:S01]  /*6080*/  BSSY.RECONVERGENT B6, `(.L_x_113) ;  /* 0x0000031000067945 */ /* 0x000fe20003800200 */
[----:B------:R-:W-:Y:S01]  /*6090*/  R2UR UR41, R20 ;  /* 0x00000000142972ca */ /* 0x000fe200000e0000 */
[----:B------:R-:W-:Y:S01]  /*60a0*/  @!P1 IMAD.HI.U32 R0, R31, R12, RZ ;  /* 0x0000000c1f009227 */ /* 0x000fe200078e00ff */
[----:B------:R-:W-:Y:S02]  /*60b0*/  @!P1 SHF.R.U32.HI R2, RZ, R14, R3 ;  /* 0x0000000eff029219 */ /* 0x000fe40000011603 */
[----:B------:R-:W-:Y:S01]  /*60c0*/  @!P1 ISETP.NE.AND P2, PT, R9, 0x1, PT ;  /* 0x000000010900980c */ /* 0x000fe20003f45270 */
[----:B------:R-:W-:Y:S01]  /*60d0*/  VIADD R76, R76, 0x1 ;  /* 0x000000014c4c7836 */ /* 0x000fe20000000000 */
[----:B------:R-:W-:Y:S02]  /*60e0*/  @!P1 SEL R2, R29, R2, !P0 ;  /* 0x000000021d029207 */ /* 0x000fe40004000000 */
[----:B------:R-:W-:Y:S02]  /*60f0*/  @!P1 SHF.R.U32.HI R0, RZ, R13, R0 ;  /* 0x0000000dff009219 */ /* 0x000fe40000011600 */
[----:B------:R-:W-:Y:S01]  /*6100*/  LOP3.LUT P0, RZ, R67, 0x90, RZ, 0xc0, !PT ;  /* 0x0000009043ff7812 */ /* 0x000fe2000780c0ff */
[----:B------:R-:W-:Y:S01]  /*6110*/  USHF.L.U32 UR42, UR42, 0x6, URZ ;  /* 0x000000062a2a7899 */ /* 0x000fe200080006ff */
[----:B------:R-:W-:Y:S01]  /*6120*/  @!P1 SEL R3, R31, R0, !P2 ;  /* 0x000000001f039207 */ /* 0x000fe20005000000 */
[----:B------:R-:W-:Y:S01]  /*6130*/  USHF.L.U32 UR41, UR41, 0x7, URZ ;  /* 0x0000000729297899 */ /* 0x000fe200080006ff */
[----:B------:R-:W-:Y:S03]  /*6140*/  @P4 SHF.R.U32.HI R68, RZ, 0x10, R17 ;  /* 0x00000010ff444819 */ /* 0x000fe60000011611 */
[----:B------:R-:W-:Y:S02]  /*6150*/  @!P1 IMAD.IADD R0, R2, 0x1, -R3 ;  /* 0x0000000102009824 */ /* 0x000fe400078e0a03 */
[----:B------:R-:W-:Y:S02]  /*6160*/  @!P1 IMAD.IADD R2, R3, 0x1, -R2 ;  /* 0x0000000103029824 */ /* 0x000fe400078e0a02 */
[----:B------:R-:W-:Y:S02]  /*6170*/  @!P1 IMAD R31, R0, R9, R31 ;  /* 0x00000009001f9224 */ /* 0x000fe400078e021f */
[----:B------:R-:W-:Y:S01]  /*6180*/  @!P1 IMAD R29, R2, R10, R29 ;  /* 0x0000000a021d9224 */ /* 0x000fe200078e021d */
[----:B------:R-:W-:Y:S06]  /*6190*/  @!P0 BRA `(.L_x_114) ;  /* 0x00000000007c8947 */ /* 0x000fec0003800000 */
[----:B------:R-:W1:Y:S01]  /*61a0*/  LDCU.64 UR8, c[0x4][0x80] ;  /* 0x01001000ff0877ac */ /* 0x000e620008000a00 */
[----:B------:R-:W-:Y:S01]  /*61b0*/  MOV R2, 0x0 ;  /* 0x0000000000027802 */ /* 0x000fe20000000f00 */
[----:B------:R-:W-:Y:S02]  /*61c0*/  HFMA2 R12, -RZ, RZ, 0, 5.9604644775390625e-08 ;  /* 0x00000001ff0c7431 */ /* 0x000fe400000001ff */
[----:B------:R-:W-:Y:S01]  /*61d0*/  IMAD.MOV.U32 R8, RZ, RZ, 0x70 ;  /* 0x00000070ff087424 */ /* 0x000fe200078e00ff */
[----:B------:R2:W3:Y:S01]  /*61e0*/  LDC.64 R14, c[0x4][R2] ;  /* 0x01000000020e7b82 */ /* 0x0004e20000000a00 */
[----:B------:R-:W4:Y:S01]  /*61f0*/  LDCU.64 UR6, c[0x4][0x88] ;  /* 0x01001100ff0677ac */ /* 0x000f220008000a00 */
[----:B------:R-:W-:Y:S01]  /*6200*/  IMAD.MOV.U32 R13, RZ, RZ, RZ ;  /* 0x000000ffff0d7224 */ /* 0x000fe200078e00ff */
[----:B------:R-:W2:Y:S01]  /*6210*/  LDCU.64 UR4, c[0x4][0x8] ;  /* 0x01000100ff0477ac */ /* 0x000ea20008000a00 */
[----:B-1----:R-:W-:Y:S01]  /*6220*/  MOV R5, UR9 ;  /* 0x0000000900057c02 */ /* 0x002fe20008000f00 */
[----:B------:R-:W-:Y:S01]  /*6230*/  IMAD.U32 R4, RZ, RZ, UR8 ;  /* 0x00000008ff047e24 */ /* 0x000fe2000f8e00ff */
[----:B----4-:R-:W-:Y:S01]  /*6240*/  MOV R7, UR7 ;  /* 0x0000000700077c02 */ /* 0x010fe20008000f00 */
[----:B------:R-:W-:Y:S01]  /*6250*/  IMAD.U32 R6, RZ, RZ, UR6 ;  /* 0x00000006ff067e24 */ /* 0x000fe2000f8e00ff */
[----:B--2---:R-:W-:Y:S01]  /*6260*/  MOV R11, UR5 ;  /* 0x00000005000b7c02 */ /* 0x004fe20008000f00 */
[----:B------:R-:W-:Y:S02]  /*6270*/  IMAD.U32 R10, RZ, RZ, UR4 ;  /* 0x00000004ff0a7e24 */ /* 0x000fe4000f8e00ff */
[----:B------:R-:W-:Y:S07]  /*6280*/  LEPC R20, `(.L_x_115) ;  /* 0x000000001014794e */ /* 0x000fee0000000000 */
[----:B---3-5:R-:W-:Y:S05]  /*6290*/  CALL.ABS.NOINC R14 ;  /* 0x000000000e007343 */ /* 0x028fea0003c00000 */
.L_x_115:
[----:B------:R-:W1:Y:S01]  /*62a0*/  LDCU.64 UR8, c[0x4][0x80] ;  /* 0x01001000ff0877ac */ /* 0x000e620008000a00 */
[----:B------:R-:W2:Y:S01]  /*62b0*/  LDC.64 R2, c[0x4][R2] ;  /* 0x0100000002027b82 */ /* 0x000ea20000000a00 */
[----:B------:R-:W-:Y:S02]  /*62c0*/  HFMA2 R12, -RZ, RZ, 0, 5.9604644775390625e-08 ;  /* 0x00000001ff0c7431 */ /* 0x000fe400000001ff */
[----:B------:R-:W-:Y:S02]  /*62d0*/  IMAD.MOV.U32 R8, RZ, RZ, 0x70 ;  /* 0x00000070ff087424 */ /* 0x000fe400078e00ff */
[----:B------:R-:W-:Y:S01]  /*62e0*/  IMAD.MOV.U32 R13, RZ, RZ, RZ ;  /* 0x000000ffff0d7224 */ /* 0x000fe200078e00ff */
[----:B------:R-:W3:Y:S01]  /*62f0*/  LDCU.64 UR6, c[0x4][0x88] ;  /* 0x01001100ff0677ac */ /* 0x000ee20008000a00 */
[----:B------:R-:W4:Y:S01]  /*6300*/  LDCU.64 UR4, c[0x4][0x8] ;  /* 0x01000100ff0477ac */ /* 0x000f220008000a00 */
[----:B-1----:R-:W-:Y:S02]  /*6310*/  MOV R4, UR8 ;  /* 0x0000000800047c02 */ /* 0x002fe40008000f00 */
[----:B------:R-:W-:Y:S02]  /*6320*/  MOV R5, UR9 ;  /* 0x0000000900057c02 */ /* 0x000fe40008000f00 */
[----:B---3--:R-:W-:Y:S01]  /*6330*/  MOV R7, UR7 ;  /* 0x0000000700077c02 */ /* 0x008fe20008000f00 */
[----:B------:R-:W-:Y:S01]  /*6340*/  IMAD.U32 R6, RZ, RZ, UR6 ;  /* 0x00000006ff067e24 */ /* 0x000fe2000f8e00ff */
[----:B----4-:R-:W-:Y:S01]  /*6350*/  MOV R11, UR5 ;  /* 0x00000005000b7c02 */ /* 0x010fe20008000f00 */
[----:B------:R-:W-:Y:S02]  /*6360*/  IMAD.U32 R10, RZ, RZ, UR4 ;  /* 0x00000004ff0a7e24 */ /* 0x000fe4000f8e00ff */
[----:B------:R-:W-:Y:S07]  /*6370*/  LEPC R20, `(.L_x_114) ;  /* 0x000000001014794e */ /* 0x000fee0000000000 */
[----:B--2---:R-:W-:Y:S05]  /*6380*/  CALL.ABS.NOINC R2 ;  /* 0x0000000002007343 */ /* 0x004fea0003c00000 */
.L_x_114:
[----:B------:R-:W-:Y:S05]  /*6390*/  BSYNC.RECONVERGENT B6 ;  /* 0x0000000000067941 */ /* 0x000fea0003800200 */
.L_x_113:
[----:B------:R-:W-:Y:S01]  /*63a0*/  ISETP.NE.U32.AND P4, PT, R54, RZ, PT ;  /* 0x000000ff3600720c */ /* 0x000fe20003f85070 */
[----:B------:R-:W-:Y:S01]  /*63b0*/  UISETP.NE.AND UP2, UPT, UR50, URZ, UPT ;  /* 0x000000ff3200728c */ /* 0x000fe2000bf45270 */
[----:B------:R-:W-:Y:S01]  /*63c0*/  ISETP.NE.U32.AND P2, PT, RZ, UR38, PT ;  /* 0x00000026ff007c0c */ /* 0x000fe2000bf45070 */
[----:B------:R-:W-:Y:S01]  /*63d0*/  UISETP.NE.U32.AND UP1, UPT, UR44, URZ, UPT ;  /* 0x000000ff2c00728c */ /* 0x000fe2000bf25070 */
[----:B------:R-:W-:Y:S01]  /*63e0*/  ISETP.NE.AND.EX P4, PT, R55, RZ, PT, P4 ;  /* 0x000000ff3700720c */ /* 0x000fe20003f85340 */
[----:B------:R-:W-:Y:S01]  /*63f0*/  UPLOP3.LUT UP0, UPT, UPT, UPT, UPT, 0x40, 0x4 ;  /* 0x000000000004789c */ /* 0x000fe20003f0e870 */
[----:B------:R-:W-:Y:S01]  /*6400*/  ISETP.NE.AND.EX P2, PT, RZ, UR39, PT, P2 ;  /* 0x00000027ff007c0c */ /* 0x000fe2000bf45320 */
[----:B------:R-:W-:Y:S01]  /*6410*/  UISETP.NE.AND.EX UP1, UPT, UR45, URZ, UPT, UP1 ;  /* 0x000000ff2d00728c */ /* 0x000fe2000bf25310 */
[----:B------:R-:W-:Y:S04]  /*6420*/  PLOP3.LUT P1, PT, PT, PT, UP2, 0x80, 0x8 ;  /* 0x000000000008781c */ /* 0x000fe80003f2f028 */
[----:B------:R-:W-:Y:S06]  /*6430*/  @UP2 UPLOP3.LUT UP0, UPT, UPT, UPT, UP1, 0x80, 0x8 ;  /* 0x000000000008289c */ /* 0x000fec0003f0f010 */
[----:B------:R-:W-:Y:S01]  /*6440*/  PLOP3.LUT P0, PT, PT, PT, UP0, 0x80, 0x8 ;  /* 0x000000000008781c */ /* 0x000fe20003f0f008 */
[----:B------:R-:W-:Y:S01]  /*6450*/  @!UPT UIADD3 URZ, UPT, UPT, URZ, URZ, URZ ;  /* 0x000000fffffff290 */ /* 0x000fe2000fffe0ff */
[----:B------:R-:W-:Y:S11]  /*6460*/  BRA.U !UP1, `(.L_x_116) ;  /* 0x0000000109387547 */ /* 0x000ff6000b800000 */
[----:B------:R-:W-:Y:S01]  /*6470*/  UISETP.NE.U32.AND UP0, UPT, UR38, URZ, UPT ;  /* 0x000000ff2600728c */ /* 0x000fe2000bf05070 */
[----:B------:R-:W-:Y:S02]  /*6480*/  HFMA2 R0, -RZ, RZ, 0, 5.9604644775390625e-08 ;  /* 0x00000001ff007431 */ /* 0x000fe400000001ff */
[----:B------:R-:W-:Y:S01]  /*6490*/  IMAD.MOV.U32 R59, RZ, RZ, 0x1 ;  /* 0x00000001ff3b7424 */ /* 0x000fe200078e00ff */
[----:B------:R-:W-:Y:S06]  /*64a0*/  UISETP.NE.AND.EX UP0, UPT, UR39, URZ, UPT, UP0 ;  /* 0x000000ff2700728c */ /* 0x000fec000bf05300 */
[----:B------:R-:W-:Y:S05]  /*64b0*/  PLOP3.LUT P3, PT, PT, PT, UP0, 0x80, 0x8 ;  /* 0x000000000008781c */ /* 0x000fea0003f6f008 */
[----:B------:R-:W1:Y:S01]  /*64c0*/  @UP0 LDCU.64 UR6, c[0x0][0x888] ;  /* 0x00011100ff0607ac */ /* 0x000e620008000a00 */
[----:B------:R-:W-:Y:S07]  /*64d0*/  @UP0 UIMAD UR4, UR36, UR44, URZ ;  /* 0x0000002c240402a4 */ /* 0x000fee000f8e02ff */
[----:B------:R-:W-:Y:S01]  /*64e0*/  @!P3 PRMT R59, R0, 0x7610, R59 ;  /* 0x00007610003bb816 */ /* 0x000fe2000000003b */
[----:B-1----:R-:W-:Y:S03]  /*64f0*/  @UP0 UIMAD.WIDE UR6, UR4, 0x4, UR6 ;  /* 0x00000004040608a5 */ /* 0x002fe6000f8e0206 */
[----:B------:R-:W1:Y:S03]  /*6500*/  @!UP0 LDCU UR4, c[0x0][0x880] ;  /* 0x00011000ff0487ac */ /* 0x000e660008000800 */
[----:B------:R-:W-:Y:S01]  /*6510*/  IMAD.U32 R2, RZ, RZ, UR6 ;  /* 0x00000006ff027e24 */ /* 0x000fe2000f8e00ff */
[----:B------:R-:W-:Y:S05]  /*6520*/  MOV R3, UR7 ;  /* 0x0000000700037c02 */ /* 0x000fea0008000f00 */
[----:B-----5:R2:W5:Y:S02]  /*6530*/  @P3 LDG.E R35, desc[UR46][R2.64] ;  /* 0x0000002e02233981 */ /* 0x020564000c1e1900 */
[----:B-12---:R-:W-:Y:S02]  /*6540*/  @!P3 IMAD.U32 R35, RZ, RZ, UR4 ;  /* 0x00000004ff23be24 */ /* 0x006fe4000f8e00ff */
.L_x_116:
[----:B------:R-:W-:Y:S05]  /*6550*/  @!P4 BRA `(.L_x_117) ;  /* 0x000000000020c947 */ /* 0x000fea0003800000 */
[----:B------:R-:W-:Y:S04]  /*6560*/  ISETP.NE.U32.AND P3, PT, R52, RZ, PT ;  /* 0x000000ff3400720c */ /* 0x000fe80003f65070 */
[----:B------:R-:W-:Y:S11]  /*6570*/  ISETP.NE.AND.EX P3, PT, R53, RZ, PT, P3 ;  /* 0x000000ff3500720c */ /* 0x000ff60003f65330 */
[----:B------:R-:W-:Y:S02]  /*6580*/  @!UPT UIADD3 URZ, UPT, UPT, URZ, URZ, URZ ;  /* 0x000000fffffff290 */ /* 0x000fe4000fffe0ff */
[----:B------:R-:W1:Y:S01]  /*6590*/  @P3 LDC.64 R2, c[0x0][0x8a8] ;  /* 0x00022a00ff023b82 */ /* 0x000e620000000a00 */
[----:B------:R-:W-:Y:S04]  /*65a0*/  @P3 IMAD R0, R54, UR36, RZ ;  /* 0x0000002436003c24 */ /* 0x000fe8000f8e02ff */
[----:B-1----:R-:W-:Y:S05]  /*65b0*/  @P3 IMAD.WIDE R2, R0, 0x4, R2 ;  /* 0x0000000400023825 */ /* 0x002fea00078e0202 */
[----:B-----5:R1:W5:Y:S02]  /*65c0*/  @P3 LDG.E R32, desc[UR46][R2.64] ;  /* 0x0000002e02203981 */ /* 0x020364000c1e1900 */
[----:B-1----:R-:W2:Y:S02]  /*65d0*/  @!P3 LDC R32, c[0x0][0x8a0] ;  /* 0x00022800ff20bb82 */ /* 0x002ea40000000800 */
.L_x_117:
[----:B-----5:R-:W-:Y:S01]  /*65e0*/  FSETP.NEU.AND P3, PT, R35, RZ, PT ;  /* 0x000000ff2300720b */ /* 0x020fe20003f6d000 */
[----:B------:R-:W-:Y:S01]  /*65f0*/  IMAD.SHL.U32 R77, R64, 0x2, RZ ;  /* 0x00000002404d7824 */ /* 0x000fe200078e00ff */
[----:B------:R-:W-:Y:S01]  /*6600*/  SEL R5, RZ, 0xffffffff, P2 ;  /* 0xffffffffff057807 */ /* 0x000fe20001000000 */
[----:B------:R-:W-:Y:S01]  /*6610*/  BSSY B1, `(.L_x_118) ;  /* 0x0000034000017945 */ /* 0x000fe20003800000 */
[----:B------:R-:W-:Y:S01]  /*6620*/  @P1 LOP3.LUT P2, RZ, R59, 0xff, RZ, 0xc0, !PT ;  /* 0x000000ff3bff1812 */ /* 0x000fe2000784c0ff */
[----:B------:R-:W-:Y:S01]  /*6630*/  IMAD.MOV.U32 R39, RZ, RZ, 0x1 ;  /* 0x00000001ff277424 */ /* 0x000fe200078e00ff */
[----:B------:R-:W-:Y:S01]  /*6640*/  @P1 SEL R0, RZ, 0xffffffff, P3 ;  /* 0xffffffffff001807 */ /* 0x000fe20001800000 */
[C---:B------:R-:W-:Y:S01]  /*6650*/  IMAD R34, R30.reuse, 0x40, R33 ;  /* 0x000000401e227824 */ /* 0x040fe200078e0221 */
[----:B------:R-:W-:Y:S01]  /*6660*/  LOP3.LUT R71, R71, 0x1, RZ, 0x3c, !PT ;  /* 0x0000000147477812 */ /* 0x000fe200078e3cff */
[----:B------:R-:W-:Y:S01]  /*6670*/  IMAD.MOV.U32 R38, RZ, RZ, RZ ;  /* 0x000000ffff267224 */ /* 0x000fe200078e00ff */
[----:B------:R-:W-:Y:S02]  /*6680*/  @P0 SEL R0, R5, R0, !P2 ;  /* 0x0000000005000207 */ /* 0x000fe40005000000 */
[----:B------:R-:W-:Y:S02]  /*6690*/  CS2R R50, SRZ ;  /* 0x0000000000327805 */ /* 0x000fe4000001ff00 */
[----:B------:R-:W-:Y:S02]  /*66a0*/  LEA R74, R30, UR48, 0x3 ;  /* 0x000000301e4a7c11 */ /* 0x000fe4000f8e18ff */
[----:B------:R-:W-:Y:S02]  /*66b0*/  CS2R R48, SRZ ;  /* 0x0000000000307805 */ /* 0x000fe4000001ff00 */
[----:B------:R-:W-:Y:S02]  /*66c0*/  @P1 LOP3.LUT R0, R0, 0x1, RZ, 0xc0, !PT ;  /* 0x0000000100001812 */ /* 0x000fe400078ec0ff */
[----:B------:R-:W-:Y:S02]  /*66d0*/  CS2R R42, SRZ ;  /* 0x00000000002a7805 */ /* 0x000fe4000001ff00 */
[----:B------:R-:W-:Y:S02]  /*66e0*/  SHF.L.U32 R3, R70, 0x1f, RZ ;  /* 0x0000001f46037819 */ /* 0x000fe400000006ff */
[----:B------:R-:W-:Y:S02]  /*66f0*/  CS2R R40, SRZ ;  /* 0x0000000000287805 */ /* 0x000fe4000001ff00 */
[----:B------:R-:W-:Y:S01]  /*6700*/  ISETP.NE.U32.OR P5, PT, R0, 0x1, !P1 ;  /* 0x000000010000780c */ /* 0x000fe20004fa5470 */
[----:B------:R-:W-:Y:S01]  /*6710*/  VIADD R82, R77, UR48 ;  /* 0x000000304d527c36 */ /* 0x000fe20008000000 */
[----:B------:R-:W-:Y:S02]  /*6720*/  PLOP3.LUT P2, PT, PT, PT, UP1, 0x80, 0x8 ;  /* 0x000000000008781c */ /* 0x000fe40003f4f018 */
[----:B------:R-:W-:Y:S02]  /*6730*/  SEL R0, RZ, 0xffffffff, P3 ;  /* 0xffffffffff007807 */ /* 0x000fe40001800000 */
[----:B------:R-:W-:Y:S02]  /*6740*/  LOP3.LUT P3, R75, R59, 0xff, RZ, 0xc0, !PT ;  /* 0x000000ff3b4b7812 */ /* 0x000fe4000786c0ff */
[----:B------:R-:W-:Y:S05]  /*6750*/  P2R R78, PR, RZ, 0x20 ;  /* 0x00000020ff4e7803 */ /* 0x000fea0000000000 */
[----:B------:R-:W-:Y:S02]  /*6760*/  @P5 SHF.L.U32 R2, R71, 0x1f, RZ ;  /* 0x0000001f47025819 */ /* 0x000fe400000006ff */
[----:B------:R-:W-:Y:S02]  /*6770*/  @P2 SEL R0, R5, R0, !P3 ;  /* 0x0000000005002207 */ /* 0x000fe40005800000 */
[----:B------:R-:W1:Y:S02]  /*6780*/  @P5 SYNCS.PHASECHK.TRANS64.TRYWAIT P1, [UR48+0xd0], R2 ;  /* 0x0000d002ff0055a7 */ /* 0x000e640008021130 */
[----:B------:R-:W-:Y:S04]  /*6790*/  LOP3.LUT R0, R0, 0x1, RZ, 0xc0, !PT ;  /* 0x0000000100007812 */ /* 0x000fe800078ec0ff */
[----:B------:R-:W-:Y:S04]  /*67a0*/  ISETP.NE.U32.AND P4, PT, R0, 0x1, PT ;  /* 0x000000010000780c */ /* 0x000fe80003f85070 */
[----:B------:R-:W-:Y:S01]  /*67b0*/  P2R R80, PR, RZ, 0x10 ;  /* 0x00000010ff507803 */ /* 0x000fe20000000000 */
[----:B------:R3:W4:Y:S01]  /*67c0*/  SYNCS.PHASECHK.TRANS64.TRYWAIT P0, [R74+URZ+0x140], R3 ;  /* 0x000140034a0075a7 */ /* 0x00072200080011ff */
[----:B-1----:R-:W-:Y:S01]  /*67d0*/  @P5 SEL R39, RZ, 0x1, !P1 ;  /* 0x00000001ff275807 */ /* 0x002fe20004800000 */
[----:B---3--:R-:W-:Y:S06]  /*67e0*/  @!P5 BRA `(.L_x_119) ;  /* 0x000000000058d947 */ /* 0x008fec0003800000 */
[C---:B------:R-:W-:Y:S01]  /*67f0*/  VIADD R0, R82.reuse, 0x200 ;  /* 0x0000020052007836 */ /* 0x040fe20000000000 */
[----:B------:R-:W-:Y:S01]  /*6800*/  LOP3.LUT P5, RZ, R65, 0x40, RZ, 0xc0, !PT ;  /* 0x0000004041ff7812 */ /* 0x000fe200078ac0ff */
[----:B------:R-:W-:Y:S01]  /*6810*/  BSSY B0, `(.L_x_120) ;  /* 0x000000e000007945 */ /* 0x000fe20003800000 */
[----:B------:R-:W-:Y:S01]  /*6820*/  ISETP.NE.AND P2, PT, R39, RZ, PT ;  /* 0x000000ff2700720c */ /* 0x000fe20003f45270 */
[----:B------:R-:W-:Y:S01]  /*6830*/  @P4 VIADD R2, R82, 0x210 ;  /* 0x0000021052024836 */ /* 0x000fe20000000000 */
[----:B------:R-:W-:Y:S01]  /*6840*/  PLOP3.LUT P1, PT, PT, PT, PT, 0x8, 0x80 ;  /* 0x000000000080781c */ /* 0x000fe20003f2e170 */
[----:B------:R-:W-:Y:S01]  /*6850*/  IMAD.MOV.U32 R51, RZ, RZ, RZ ;  /* 0x000000ffff337224 */ /* 0x000fe200078e00ff */
[----:B------:R-:W-:Y:S02]  /*6860*/  @P4 PLOP3.LUT P1, PT, P5, PT, PT, 0x80, 0x8 ;  /* 0x000000000008481c */ /* 0x000fe40002f2f070 */
[----:B------:R-:W-:Y:S02]  /*6870*/  CS2R R48, SRZ ;  /* 0x0000000000307805 */ /* 0x000fe4000001ff00 */
[----:B------:R-:W-:Y:S02]  /*6880*/  CS2R R42, SRZ ;  /* 0x00000000002a7805 */ /* 0x000fe4000001ff00 */
[----:B------:R-:W-:Y:S07]  /*6890*/  CS2R R40, SRZ ;  /* 0x0000000000287805 */ /* 0x000fee000001ff00 */
[----:B------:R-:W-:Y:S01]  /*68a0*/  @P1 VIADD R2, R0, 0xfffffff0 ;  /* 0xfffffff000021836 */ /* 0x000fe20000000000 */
[----:B------:R-:W-:Y:S06]  /*68b0*/  @P2 BRA `(.L_x_121) ;  /* 0x00000000000c2947 */ /* 0x000fec0003800000 */
[----:B------:R-:W-:Y:S04]  /*68c0*/  SHF.L.U32 R5, R71, 0x1f, RZ ;  /* 0x0000001f47057819 */ /* 0x000fe800000006ff */
[----:B------:R-:W1:Y:S02]  /*68d0*/  SYNCS.PHASECHK.TRANS64.TRYWAIT P1, [UR48+0xd0], R5 ;  /* 0x0000d005ff0075a7 */ /* 0x000e640008021130 */
[----:B-1----:R-:W-:Y:S05]  /*68e0*/  @!P1 BRA `(.L_x_122) ;  /* 0x00000034000c9947 */ /* 0x002fea0003800000 */
.L_x_121:
[----:B------:R-:W-:Y:S05]  /*68f0*/  BSYNC B0 ;  /* 0x0000000000007941 */ /* 0x000fea0003800000 */
.L_x_120:
[----:B------:R-:W-:Y:S01]  /*6900*/  ISETP.NE.AND P1, PT, R80, RZ, PT ;  /* 0x000000ff5000720c */ /* 0x000fe20003f25270 */
[----:B------:R-:W-:Y:S11]  /*6910*/  HFMA2 R38, -RZ, RZ, 0, 5.9604644775390625e-08 ;  /* 0x00000001ff267431 */ /* 0x000ff600000001ff */
[----:B------:R-:W-:Y:S01]  /*6920*/  @!UPT UIADD3 URZ, UPT, UPT, URZ, URZ, URZ ;  /* 0x000000fffffff290 */ /* 0x000fe2000fffe0ff */
[----:B------:R3:W1:Y:S04]  /*6930*/  @P1 LDS.128 R48, [R2] ;  /* 0x0000000002301984 */ /* 0x0006680000000c00 */
[----:B------:R3:W1:Y:S02]  /*6940*/  @P1 LDS.128 R40, [R77+UR48+0x200] ;  /* 0x000200304d281984 */ /* 0x0006640008000c00 */
.L_x_119:
[----:B------:R-:W-:Y:S05]  /*6950*/  BSYNC B1 ;  /* 0x0000000000017941 */ /* 0x000fea0003800000 */
.L_x_118:
[----:B-1----:R-:W-:Y:S04]  /*6960*/  SHF.R.U32.HI R5, RZ, 0x15, R34 ;  /* 0x00000015ff057819 */ /* 0x002fe80000011622 */
[----:B------:R-:W-:Y:S01]  /*6970*/  LOP3.LUT P1, RZ, R5, 0x3, R66, 0x48, !PT ;  /* 0x0000000305ff7812 */ /* 0x000fe20007824842 */
[----:B------:R-:W-:Y:S01]  /*6980*/  @!UPT UIADD3 URZ, UPT, UPT, URZ, URZ, URZ ;  /* 0x000000fffffff290 */ /* 0x000fe2000fffe0ff */
[----:B----4-:R-:W-:Y:S11]  /*6990*/  @P0 BRA `(.L_x_123) ;  /* 0x0000000000080947 */ /* 0x010ff60003800000 */
[----:B------:R-:W1:Y:S02]  /*69a0*/  SYNCS.PHASECHK.TRANS64.TRYWAIT P0, [R74+URZ+0x140], R3 ;  /* 0x000140034a0075a7 */ /* 0x000e6400080011ff */
[----:B-1----:R-:W-:Y:S05]  /*69b0*/  @!P0 BRA `(.L_x_124) ;  /* 0x0000003000f08947 */ /* 0x002fea0003800000 */
.L_x_123:
[----:B------:R-:W-:Y:S05]  /*69c0*/  @!P1 BRA `(.L_x_125) ;  /* 0x0000000000409947 */ /* 0x000fea0003800000 */
[----:B------:R-:W4:Y:S01]  /*69d0*/  LDCU.64 UR8, c[0x4][0x70] ;  /* 0x01000e00ff0877ac */ /* 0x000f220008000a00 */
[----:B-1----:R-:W-:Y:S01]  /*69e0*/  MOV R3, 0x0 ;  /* 0x0000000000037802 */ /* 0x002fe20000000f00 */
[----:B------:R-:W-:Y:S02]  /*69f0*/  HFMA2 R12, -RZ, RZ, 0, 5.9604644775390625e-08 ;  /* 0x00000001ff0c7431 */ /* 0x000fe400000001ff */
[----:B------:R-:W-:Y:S02]  /*6a00*/  IMAD.MOV.U32 R8, RZ, RZ, 0x192 ;  /* 0x00000192ff087424 */ /* 0x000fe400078e00ff */
[----:B------:R-:W-:Y:S01]  /*6a10*/  IMAD.MOV.U32 R13, RZ, RZ, RZ ;  /* 0x000000ffff0d7224 */ /* 0x000fe200078e00ff */
[----:B------:R-:W1:Y:S01]  /*6a20*/  LDCU.64 UR6, c[0x4][0x78] ;  /* 0x01000f00ff0677ac */ /* 0x000e620008000a00 */
[----:B---3--:R-:W3:Y:S01]  /*6a30*/  LDC.64 R2, c[0x4][R3] ;  /* 0x0100000003027b82 */ /* 0x008ee20000000a00 */
[----:B------:R-:W5:Y:S01]  /*6a40*/  LDCU.64 UR4, c[0x4][0x10] ;  /* 0x01000200ff0477ac */ /* 0x000f620008000a00 */
[----:B----4-:R-:W-:Y:S01]  /*6a50*/  MOV R5, UR9 ;  /* 0x0000000900057c02 */ /* 0x010fe20008000f00 */
[----:B------:R-:W-:Y:S01]  /*6a60*/  IMAD.U32 R4, RZ, RZ, UR8 ;  /* 0x00000008ff047e24 */ /* 0x000fe2000f8e00ff */
[----:B-1----:R-:W-:Y:S01]  /*6a70*/  MOV R7, UR7 ;  /* 0x0000000700077c02 */ /* 0x002fe20008000f00 */
[----:B------:R-:W-:Y:S01]  /*6a80*/  IMAD.U32 R6, RZ, RZ, UR6 ;  /* 0x00000006ff067e24 */ /* 0x000fe2000f8e00ff */
[----:B-----5:R-:W-:Y:S01]  /*6a90*/  MOV R11, UR5 ;  /* 0x00000005000b7c02 */ /* 0x020fe20008000f00 */
[----:B------:R-:W-:Y:S02]  /*6aa0*/  IMAD.U32 R10, RZ, RZ, UR4 ;  /* 0x00000004ff0a7e24 */ /* 0x000fe4000f8e00ff */
[----:B------:R-:W-:Y:S07]  /*6ab0*/  LEPC R20, `(.L_x_125) ;  /* 0x000000001014794e */ /* 0x000fee0000000000 */
[----:B--23--:R-:W-:Y:S05]  /*6ac0*/  CALL.ABS.NOINC R2 ;  /* 0x0000000002007343 */ /* 0x00cfea0003c00000 */
.L_x_125:
[----:B------:R-:W-:Y:S05]  /*6ad0*/  WARPSYNC.ALL ;  /* 0x0000000000007948 */ /* 0x000fea0003800000 */
[----:B------:R-:W-:Y:S01]  /*6ae0*/  R2UR UR4, R34 ;  /* 0x00000000220472ca */ /* 0x000fe200000e0000 */
[--C-:B------:R-:W-:Y:S01]  /*6af0*/  HADD2.F32 R20, -RZ, R40.reuse.H0_H0 ;  /* 0x20000028ff147230 */ /* 0x100fe20000004100 */
[----:B------:R-:W-:Y:S01]  /*6b00*/  MOV R81, 0x10 ;  /* 0x0000001000517802 */ /* 0x000fe20000000f00 */
[----:B------:R-:W-:Y:S01]  /*6b10*/  HADD2.F32 R21, -RZ, R40.H1_H1 ;  /* 0x30000028ff157230 */ /* 0x000fe20000004100 */
[----:B------:R-:W-:Y:S01]  /*6b20*/  LOP3.LUT P6, RZ, R65, 0x40, RZ, 0xc0, !PT ;  /* 0x0000004041ff7812 */ /* 0x000fe200078cc0ff */
[----:B------:R-:W-:Y:S01]  /*6b30*/  HADD2.F32 R36, -RZ, R41.H1_H1 ;  /* 0x30000029ff247230 */ /* 0x000fe20000004100 */
[----:B------:R-:W-:Y:S01]  /*6b40*/  ISETP.NE.AND P0, PT, R72, RZ, PT ;  /* 0x000000ff4800720c */ /* 0x000fe20003f05270 */
[----:B------:R-:W-:Y:S01]  /*6b50*/  HADD2.F32 R37, -RZ, R43.H0_H0 ;  /* 0x2000002bff257230 */ /* 0x000fe20000004100 */
[----:B------:R-:W-:Y:S01]  /*6b60*/  SEL R81, R81, 0xfffffff0, !P6 ;  /* 0xfffffff051517807 */ /* 0x000fe20007000000 */
[----:B------:R-:W-:Y:S03]  /*6b70*/  BSSY.RECONVERGENT B0, `(.L_x_126) ;  /* 0x000004f000007945 */ /* 0x000fe60003800200 */
[----:B------:R-:W-:Y:S01]  /*6b80*/  IADD3 R79, PT, PT, R82, R81, RZ ;  /* 0x00000051524f7210 */ /* 0x000fe20007ffe0ff */
[----:B------:R-:W2:Y:S02]  /*6b90*/  LDTM.x16 R4, tmem[UR4] ;  /* 0x00000004000479ee */ /* 0x000ea40008240000 */
[C---:B--2---:R-:W-:Y:S01]  /*6ba0*/  FMUL R0, R32.reuse, R4 ;  /* 0x0000000420007220 */ /* 0x044fe20000400000 */
[C---:B---3--:R-:W-:Y:S01]  /*6bb0*/  FMUL R2, R32.reuse, R5 ;  /* 0x0000000520027220 */ /* 0x048fe20000400000 */
[C---:B-1----:R-:W-:Y:S01]  /*6bc0*/  FMUL R3, R32.reuse, R6 ;  /* 0x0000000620037220 */ /* 0x042fe20000400000 */
[C---:B------:R-:W-:Y:S01]  /*6bd0*/  FMUL R7, R32.reuse, R7 ;  /* 0x0000000720077220 */ /* 0x040fe20000400000 */
[C---:B------:R-:W-:Y:S01]  /*6be0*/  FFMA R0, R35.reuse, R20, R0 ;  /* 0x0000001423007223 */ /* 0x040fe20000000000 */
[----:B------:R-:W-:Y:S02]  /*6bf0*/  HADD2.F32 R20, -RZ, R41.H0_H0 ;  /* 0x20000029ff147230 */ /* 0x000fe40000004100 */
[C---:B------:R-:W-:Y:S01]  /*6c00*/  FFMA R2, R35.reuse, R21, R2 ;  /* 0x0000001523027223 */ /* 0x040fe20000000002 */
[--C-:B------:R-:W-:Y:S02]  /*6c10*/  HADD2.F32 R21, -RZ, R42.reuse.H0_H0 ;  /* 0x2000002aff157230 */ /* 0x100fe40000004100 */
[C---:B------:R-:W-:Y:S01]  /*6c20*/  FMUL R4, R32.reuse, R8 ;  /* 0x0000000820047220 */ /* 0x040fe20000400000 */
[C---:B------:R-:W-:Y:S01]  /*6c30*/  FMUL R5, R32.reuse, R9 ;  /* 0x0000000920057220 */ /* 0x040fe20000400000 */
[C---:B------:R-:W-:Y:S01]  /*6c40*/  FFMA R3, R35.reuse, R20, R3 ;  /* 0x0000001423037223 */ /* 0x040fe20000000003 */
[----:B------:R-:W-:Y:S02]  /*6c50*/  HADD2.F32 R20, -RZ, R42.H1_H1 ;  /* 0x3000002aff147230 */ /* 0x000fe40000004100 */
[C---:B------:R-:W-:Y:S01]  /*6c60*/  FFMA R7, R35.reuse, R36, R7 ;  /* 0x0000002423077223 */ /* 0x040fe20000000007 */
[C---:B------:R-:W-:Y:S01]  /*6c70*/  FMUL R6, R32.reuse, R10 ;  /* 0x0000000a20067220 */ /* 0x040fe20000400000 */
[----:B------:R-:W-:Y:S02]  /*6c80*/  HADD2.F32 R36, -RZ, R43.H1_H1 ;  /* 0x3000002bff247230 */ /* 0x000fe40000004100 */
[C---:B------:R-:W-:Y:S01]  /*6c90*/  FMUL R11, R32.reuse, R11 ;  /* 0x0000000b200b7220 */ /* 0x040fe20000400000 */
[C---:B------:R-:W-:Y:S01]  /*6ca0*/  FFMA R4, R35.reuse, R21, R4 ;  /* 0x0000001523047223 */ /* 0x040fe20000000004 */
[C---:B------:R-:W-:Y:S01]  /*6cb0*/  FFMA R5, R35.reuse, R20, R5 ;  /* 0x0000001423057223 */ /* 0x040fe20000000005 */
[C---:B------:R-:W-:Y:S01]  /*6cc0*/  FFMA R6, R35.reuse, R37, R6 ;  /* 0x0000002523067223 */ /* 0x040fe20000000006 */
[--C-:B------:R-:W-:Y:S02]  /*6cd0*/  HADD2.F32 R20, -RZ, R48.reuse.H0_H0 ;  /* 0x20000030ff147230 */ /* 0x100fe40000004100 */
[C---:B------:R-:W-:Y:S01]  /*6ce0*/  FFMA R11, R35.reuse, R36, R11 ;  /* 0x00000024230b7223 */ /* 0x040fe2000000000b */
[C---:B------:R-:W-:Y:S01]  /*6cf0*/  FMUL R8, R32.reuse, R12 ;  /* 0x0000000c20087220 */ /* 0x040fe20000400000 */
[----:B------:R-:W-:Y:S02]  /*6d00*/  HADD2.F32 R36, -RZ, R48.H1_H1 ;  /* 0x30000030ff247230 */ /* 0x000fe40000004100 */
[C---:B------:R-:W-:Y:S01]  /*6d10*/  FMUL R9, R32.reuse, R13 ;  /* 0x0000000d20097220 */ /* 0x040fe20000400000 */
[--C-:B------:R-:W-:Y:S02]  /*6d20*/  HADD2.F32 R21, -RZ, R49.reuse.H0_H0 ;  /* 0x20000031ff157230 */ /* 0x100fe40000004100 */
[C---:B------:R-:W-:Y:S01]  /*6d30*/  FMUL R10, R32.reuse, R14 ;  /* 0x0000000e200a7220 */ /* 0x040fe20000400000 */
[C---:B------:R-:W-:Y:S01]  /*6d40*/  FFMA R8, R35.reuse, R20, R8 ;  /* 0x0000001423087223 */ /* 0x040fe20000000008 */
[----:B------:R-:W-:Y:S02]  /*6d50*/  HADD2.F32 R20, -RZ, R49.H1_H1 ;  /* 0x30000031ff147230 */ /* 0x000fe40000004100 */
[C---:B------:R-:W-:Y:S01]  /*6d60*/  FFMA R9, R35.reuse, R36, R9 ;  /* 0x0000002423097223 */ /* 0x040fe20000000009 */
[C---:B------:R-:W-:Y:S01]  /*6d70*/  FMUL R15, R32.reuse, R15 ;  /* 0x0000000f200f7220 */ /* 0x040fe20000400000 */
[C---:B------:R-:W-:Y:S01]  /*6d80*/  FFMA R10, R35.reuse, R21, R10 ;  /* 0x00000015230a7223 */ /* 0x040fe2000000000a */
[--C-:B------:R-:W-:Y:S02]  /*6d90*/  HADD2.F32 R21, -RZ, R50.reuse.H0_H0 ;  /* 0x20000032ff157230 */ /* 0x100fe40000004100 */
[C---:B------:R-:W-:Y:S01]  /*6da0*/  FMUL R12, R32.reuse, R16 ;  /* 0x00000010200c7220 */ /* 0x040fe20000400000 */
[----:B------:R-:W-:Y:S02]  /*6db0*/  HADD2.F32 R36, -RZ, R50.H1_H1 ;  /* 0x30000032ff247230 */ /* 0x000fe40000004100 */
[C---:B------:R-:W-:Y:S01]  /*6dc0*/  FFMA R15, R35.reuse, R20, R15 ;  /* 0x00000014230f7223 */ /* 0x040fe2000000000f */
[C---:B------:R-:W-:Y:S01]  /*6dd0*/  FMUL R13, R32.reuse, R17 ;  /* 0x00000011200d7220 */ /* 0x040fe20000400000 */
[--C-:B------:R-:W-:Y:S02]  /*6de0*/  HADD2.F32 R37, -RZ, R51.reuse.H0_H0 ;  /* 0x20000033ff257230 */ /* 0x100fe40000004100 */
[C---:B------:R-:W-:Y:S01]  /*6df0*/  FMUL R14, R32.reuse, R18 ;  /* 0x00000012200e7220 */ /* 0x040fe20000400000 */
[----:B------:R-:W-:Y:S02]  /*6e00*/  HADD2.F32 R20, -RZ, R51.H1_H1 ;  /* 0x30000033ff147230 */ /* 0x000fe40000004100 */
[----:B------:R-:W-:Y:S01]  /*6e10*/  FMUL R19, R32, R19 ;  /* 0x0000001320137220 */ /* 0x000fe20000400000 */
[----:B------:R-:W-:Y:S01]  /*6e20*/  F2FP.F16.F32.PACK_AB R44, R2, R0 ;  /* 0x00000000022c723e */ /* 0x000fe200000000ff */
[----:B------:R-:W-:Y:S01]  /*6e30*/  FFMA R12, R35, R21, R12 ;  /* 0x00000015230c7223 */ /* 0x000fe2000000000c */
[----:B------:R-:W-:Y:S01]  /*6e40*/  F2FP.F16.F32.PACK_AB R45, R7, R3 ;  /* 0x00000003072d723e */ /* 0x000fe200000000ff */
[----:B------:R-:W-:Y:S01]  /*6e50*/  FFMA R13, R35, R36, R13 ;  /* 0x00000024230d7223 */ /* 0x000fe2000000000d */
[----:B------:R-:W-:Y:S01]  /*6e60*/  F2FP.F16.F32.PACK_AB R46, R5, R4 ;  /* 0x00000004052e723e */ /* 0x000fe200000000ff */
[----:B------:R-:W-:Y:S01]  /*6e70*/  FFMA R14, R35, R37, R14 ;  /* 0x00000025230e7223 */ /* 0x000fe2000000000e */
[----:B------:R-:W-:Y:S01]  /*6e80*/  F2FP.F16.F32.PACK_AB R47, R11, R6 ;  /* 0x000000060b2f723e */ /* 0x000fe200000000ff */
[----:B------:R-:W-:Y:S01]  /*6e90*/  FFMA R19, R35, R20, R19 ;  /* 0x0000001423137223 */ /* 0x000fe20000000013 */
[----:B------:R-:W-:Y:S02]  /*6ea0*/  F2FP.F16.F32.PACK_AB R84, R9, R8 ;  /* 0x000000080954723e */ /* 0x000fe400000000ff */
[----:B------:R-:W-:Y:S01]  /*6eb0*/  F2FP.F16.F32.PACK_AB R85, R15, R10 ;  /* 0x0000000a0f55723e */ /* 0x000fe200000000ff */
[----:B------:R1:W-:Y:S01]  /*6ec0*/  STS.128 [R77+UR48+0x200], R44 ;  /* 0x0002002c4d007988 */ /* 0x0003e20008000c30 */
[----:B------:R-:W-:Y:S02]  /*6ed0*/  F2FP.F16.F32.PACK_AB R86, R13, R12 ;  /* 0x0000000c0d56723e */ /* 0x000fe400000000ff */
[----:B------:R-:W-:Y:S05]  /*6ee0*/  F2FP.F16.F32.PACK_AB R87, R19, R14 ;  /* 0x0000000e1357723e */ /* 0x000fea00000000ff */
[----:B------:R1:W-:Y:S01]  /*6ef0*/  STS.128 [R79+0x200], R84 ;  /* 0x000200544f007388 */ /* 0x0003e20000000c00 */
[----:B------:R-:W-:Y:S01]  /*6f00*/  @!PT LDS RZ, [RZ] ;  /* 0x00000000fffff984 */ /* 0x000fe20000000800 */
[----:B------:R-:W-:Y:S01]  /*6f10*/  @!PT LDS RZ, [RZ] ;  /* 0x00000000fffff984 */ /* 0x000fe20000000800 */
[----:B------:R-:W-:Y:S01]  /*6f20*/  @!PT LDS RZ, [RZ] ;  /* 0x00000000fffff984 */ /* 0x000fe20000000800 */
[----:B------:R-:W-:Y:S01]  /*6f30*/  @!PT LDS RZ, [RZ] ;  /* 0x00000000fffff984 */ /* 0x000fe20000000800 */
[----:B------:R2:W-:Y:S07]  /*6f40*/  MEMBAR.ALL.CTA ;  /* 0x0000000000007992 */ /* 0x0005ee0000008000 */
[----:B--2---:R-:W2:Y:S02]  /*6f50*/  FENCE.VIEW.ASYNC.S ;  /* 0x00000000000073c6 */ /* 0x004ea40000000000 */
[----:B--2---:R-:W-:Y:S06]  /*6f60*/  BAR.SYNC.DEFER_BLOCKING 0x1, 0x80 ;  /* 0x0042000000007b1d */ /* 0x004fec0000010000 */
[----:B------:R-:W-:Y:S05]  /*6f70*/  @P0 BRA `(.L_x_127) ;  /* 0x0000000000380947 */ /* 0x000fea0003800000 */
[----:B------:R-:W-:Y:S02]  /*6f80*/  UIADD3 UR4, UPT, UPT, UR48, 0x200, URZ ;  /* 0x0000020030047890 */ /* 0x000fe4000fffe0ff */
[----:B------:R-:W-:Y:S01]  /*6f90*/  UIADD3 UR8, UP0, UPT, UR52, 0x680, URZ ;  /* 0x0000068034087890 */ /* 0x000fe2000ff1e0ff */
[----:B------:R-:W-:Y:S01]  /*6fa0*/  UMOV UR43, UR36 ;  /* 0x00000024002b7c82 */ /* 0x000fe20008000000 */
[----:B------:R-:W-:Y:S02]  /*6fb0*/  UIADD3 UR5, UPT, UPT, UR41, 0x40, URZ ;  /* 0x0000004029057890 */ /* 0x000fe4000fffe0ff */
[----:B------:R-:W-:Y:S01]  /*6fc0*/  MOV R67, UR4 ;  /* 0x0000000400437c02 */ /* 0x000fe20008000f00 */
[----:B------:R-:W-:Y:S02]  /*6fd0*/  UIADD3.X UR9, UPT, UPT, URZ, UR53, URZ, UP0, !UPT ;  /* 0x00000035ff097290 */ /* 0x000fe400087fe4ff */
[----:B------:R-:W-:Y:S01]  /*6fe0*/  UIADD3 UR4, UPT, UPT, UR48, 0xa00, URZ ;  /* 0x00000a0030047890 */ /* 0x000fe2000fffe0ff */
[----:B------:R-:W-:Y:S01]  /*6ff0*/  R2UR UR40, R67 ;  /* 0x00000000432872ca */ /* 0x000fe200000e0000 */
[----:B------:R-:W-:Y:S01]  /*7000*/  UMOV UR6, UR42 ;  /* 0x0000002a00067c82 */ /* 0x000fe20008000000 */
[----:B------:R-:W-:Y:S11]  /*7010*/  UMOV UR7, UR36 ;  /* 0x0000002400077c82 */ /* 0x000ff60008000000 */
[----:B------:R2:W-:Y:S01]  /*7020*/  UTMASTG.3D [UR40], [UR8] ;  /* 0x00000028080073b5 */ /* 0x0005e20008010000 */
[----:B------:R2:W-:Y:S01]  /*7030*/  UTMASTG.3D [UR4], [UR8] ;  /* 0x00000004080073b5 */ /* 0x0005e20008010000 */
[----:B------:R0:W-:Y:S01]  /*7040*/  UTMACMDFLUSH ;  /* 0x00000000000079b7 */ /* 0x0001e20000000000 */
[----:B--2---:R-:W-:Y:S04]  /*7050*/  DEPBAR.LE SB0, 0x1 ;  /* 0x000080400000791a */ /* 0x004fe80000000000 */
.L_x_127:
[----:B------:R-:W-:Y:S05]  /*7060*/  BSYNC.RECONVERGENT B0 ;  /* 0x0000000000007941 */ /* 0x000fea0003800200 */
.L_x_126:
[----:B------:R-:W-:Y:S01]  /*7070*/  BAR.SYNC.DEFER_BLOCKING 0x1, 0x80 ;  /* 0x0042000000007b1d */ /* 0x000fe20000010000 */
[----:B------:R-:W-:Y:S01]  /*7080*/  ISETP.NE.AND P1, PT, R78, RZ, PT ;  /* 0x000000ff4e00720c */ /* 0x000fe20003f25270 */
[----:B------:R-:W-:Y:S01]  /*7090*/  UISETP.NE.AND UP0, UPT, UR49, URZ, UPT ;  /* 0x000000ff3100728c */ /* 0x000fe2000bf05270 */
[----:B------:R-:W-:Y:S11]  /*70a0*/  LEA R3, R38, UR48, 0x3 ;  /* 0x0000003026037c11 */ /* 0x000ff6000f8e18ff */
[----:B------:R-:W-:Y:S01]  /*70b0*/  @P1 SHF.L.U32 R2, R71, 0x1f, RZ ;  /* 0x0000001f47021819 */ /* 0x000fe200000006ff */
[----:B------:R-:W-:Y:S06]  /*70c0*/  BRA.U !UP0, `(.L_x_128) ;  /* 0x0000000108247547 */ /* 0x000fec000b800000 */
[----:B------:R-:W-:Y:S01]  /*70d0*/  IMAD.U32 R5, RZ, RZ, UR51 ;  /* 0x00000033ff057e24 */ /* 0x000fe2000f8e00ff */
[----:B------:R-:W-:Y:S01]  /*70e0*/  MOV R0, UR37 ;  /* 0x0000002500007c02 */ /* 0x000fe20008000f00 */
[----:B------:R-:W-:Y:S03]  /*70f0*/  UIADD3 UR51, UPT, UPT, UR51, 0x1, URZ ;  /* 0x0000000133337890 */ /* 0x000fe6000fffe0ff */
[----:B------:R-:W-:Y:S01]  /*7100*/  @P1 LEA R5, R5, UR48, 0x3 ;  /* 0x0000003005051c11 */ /* 0x000fe2000f8e18ff */
[----:B------:R-:W-:Y:S04]  /*7110*/  UISETP.NE.AND UP0, UPT, UR51, 0x4, UPT ;  /* 0x000000043300788c */ /* 0x000fe8000bf05270 */
[----:B------:R-:W-:Y:S01]  /*7120*/  @P1 VIADD R5, R5, 0xf0 ;  /* 0x000000f005051836 */ /* 0x000fe20000000000 */
[----:B------:R-:W-:Y:S04]  /*7130*/  USEL UR51, UR51, URZ, UP0 ;  /* 0x000000ff33337287 */ /* 0x000fe80008000000 */
[----:B------:R-:W-:Y:S04]  /*7140*/  @P1 PRMT R0, R0, 0x654, R5 ;  /* 0x0000065400001816 */ /* 0x000fe80000000005 */
[----:B------:R2:W-:Y:S04]  /*7150*/  @P1 SYNCS.ARRIVE.TRANS64.RED.A1T0 RZ, [R0+URZ], RZ ;  /* 0x000000ff00ff19a7 */ /* 0x0005e800081004ff */
.L_x_128:
[----:B------:R-:W3:Y:S01]  /*7160*/  @P1 SYNCS.PHASECHK.TRANS64.TRYWAIT P0, [R3+URZ+0xd0], R2 ;  /* 0x0000d002030015a7 */ /* 0x000ee200080011ff */
[----:B------:R-:W-:Y:S01]  /*7170*/  BSSY B1, `(.L_x_129) ;  /* 0x0000012000017945 */ /* 0x000fe20003800000 */
[----:B---3--:R-:W-:Y:S03]  /*7180*/  @P1 SEL R39, RZ, 0x1, !P0 ;  /* 0x00000001ff271807 */ /* 0x008fe60004000000 */
[----:B------:R-:W-:Y:S05]  /*7190*/  @!P1 BRA `(.L_x_130) ;  /* 0x00000000003c9947 */ /* 0x000fea0003800000 */
[----:B------:R-:W-:Y:S01]  /*71a0*/  ISETP.NE.AND P1, PT, R80, RZ, PT ;  /* 0x000000ff5000720c */ /* 0x000fe20003f25270 */
[----:B------:R-:W-:Y:S01]  /*71b0*/  BSSY B0, `(.L_x_131) ;  /* 0x0000009000007945 */ /* 0x000fe20003800000 */
[----:B------:R-:W-:Y:S11]  /*71c0*/  ISETP.NE.AND P0, PT, R39, RZ, PT ;  /* 0x000000ff2700720c */ /* 0x000ff60003f05270 */
[----:B------:R-:W-:Y:S05]  /*71d0*/  @P1 IMAD R4, R38, 0x1000, R77 ;  /* 0x0000100026041824 */ /* 0x000fea00078e024d */
[----:B------:R-:W-:Y:S05]  /*71e0*/  @P1 IADD3 R2, PT, PT, R4, UR48, RZ ;  /* 0x0000003004021c10 */ /* 0x000fea000fffe0ff */
[----:B------:R-:W-:Y:S01]  /*71f0*/  @P1 IMAD.IADD R2, R81, 0x1, R2 ;  /* 0x0000000151021824 */ /* 0x000fe200078e0202 */
[----:B------:R-:W-:Y:S06]  /*7200*/  @P0 BRA `(.L_x_132) ;  /* 0x00000000000c0947 */ /* 0x000fec0003800000 */
[----:B--2---:R-:W-:Y:S04]  /*7210*/  SHF.L.U32 R0, R71, 0x1f, RZ ;  /* 0x0000001f47007819 */ /* 0x004fe800000006ff */
[----:B------:R-:W2:Y:S02]  /*7220*/  SYNCS.PHASECHK.TRANS64.TRYWAIT P0, [R3+URZ+0xd0], R0 ;  /* 0x0000d000030075a7 */ /* 0x000ea400080011ff */
[----:B--2---:R-:W-:Y:S05]  /*7230*/  @!P0 BRA `(.L_x_133) ;  /* 0x0000002800e48947 */ /* 0x004fea0003800000 */
.L_x_132:
[----:B------:R-:W-:Y:S05]  /*7240*/  BSYNC B0 ;  /* 0x0000000000007941 */ /* 0x000fea0003800000 */
.L_x_131:
[----:B------:R-:W-:Y:S02]  /*7250*/  ISETP.NE.AND P0, PT, R80, RZ, PT ;  /* 0x000000ff5000720c */ /* 0x000fe40003f05270 */
[----:B------:R-:W-:Y:S11]  /*7260*/  IADD3 R38, PT, PT, R38, 0x1, RZ ;  /* 0x0000000126267810 */ /* 0x000ff60007ffe0ff */
[----:B------:R3:W4:Y:S04]  /*7270*/  @P0 LDS.128 R40, [R4+UR48+0x200] ;  /* 0x0002003004280984 */ /* 0x0007280008000c00 */
[----:B------:R3:W1:Y:S02]  /*7280*/  @P0 LDS.128 R48, [R2+0x200] ;  /* 0x0002000002300984 */ /* 0x0006640000000c00 */
.L_x_130:
[----:B------:R-:W-:Y:S05]  /*7290*/  BSYNC B1 ;  /* 0x0000000000017941 */ /* 0x000fea0003800000 */
.L_x_129:
[----:B--2---:R-:W-:Y:S05]  /*72a0*/  VIADD R3, R34, 0x10 ;  /* 0x0000001022037836 */ /* 0x004fea0000000000 */
[----:B------:R-:W-:Y:S04]  /*72b0*/  SHF.R.U32.HI R3, RZ, 0x15, R3 ;  /* 0x00000015ff037819 */ /* 0x000fe80000011603 */
[----:B------:R-:W-:Y:S11]  /*72c0*/  LOP3.LUT P0, RZ, R3, 0x3, R66, 0x48, !PT ;  /* 0x0000000303ff7812 */ /* 0x000ff60007804842 */
[----:B------:R-:W-:Y:S02]  /*72d0*/  @!UPT UIADD3 URZ, UPT, UPT, URZ, URZ, URZ ;  /* 0x000000fffffff290 */ /* 0x000fe4000fffe0ff */
[----:B------:R-:W-:Y:S05]  /*72e0*/  @!P0 BRA `(.L_x_134) ;  /* 0x0000000000408947 */ /* 0x000fea0003800000 */
[----:B------:R-:W2:Y:S01]  /*72f0*/  LDCU.64 UR8, c[0x4][0x70] ;  /* 0x01000e00ff0877ac */ /* 0x000ea20008000a00 */
[----:B------:R-:W-:Y:S01]  /*7300*/  MOV R3, 0x0 ;  /* 0x0000000000037802 */ /* 0x000fe20000000f00 */
[----:B------:R-:W-:Y:S02]  /*7310*/  HFMA2 R12, -RZ, RZ, 0, 5.9604644775390625e-08 ;  /* 0x00000001ff0c7431 */ /* 0x000fe400000001ff */
[----:B------:R-:W-:Y:S02]  /*7320*/  IMAD.MOV.U32 R8, RZ, RZ, 0x192 ;  /* 0x00000192ff087424 */ /* 0x000fe400078e00ff */
[----:B------:R-:W-:Y:S01]  /*7330*/  IMAD.MOV.U32 R13, RZ, RZ, RZ ;  /* 0x000000ffff0d7224 */ /* 0x000fe200078e00ff */
[----:B------:R-:W5:Y:S01]  /*7340*/  LDCU.64 UR6, c[0x4][0x78] ;  /* 0x01000f00ff0677ac */ /* 0x000f620008000a00 */
[----:B---3--:R-:W3:Y:S01]  /*7350*/  LDC.64 R2, c[0x4][R3] ;  /* 0x0100000003027b82 */ /* 0x008ee20000000a00 */
[----:B------:R-:W4:Y:S01]  /*7360*/  LDCU.64 UR4, c[0x4][0x10] ;  /* 0x01000200ff0477ac */ /* 0x000f220008000a00 */
[----:B--2---:R-:W-:Y:S01]  /*7370*/  MOV R5, UR9 ;  /* 0x0000000900057c02 */ /* 0x004fe20008000f00 */
[----:B------:R-:W-:Y:S01]  /*7380*/  IMAD.U32 R4, RZ, RZ, UR8 ;  /* 0x00000008ff047e24 */ /* 0x000fe2000f8e00ff */
[----:B-----5:R-:W-:Y:S01]  /*7390*/  MOV R7, UR7 ;  /* 0x0000000700077c02 */ /* 0x020fe20008000f00 */
[----:B------:R-:W-:Y:S01]  /*73a0*/  IMAD.U32 R6, RZ, RZ, UR6 ;  /* 0x00000006ff067e24 */ /* 0x000fe2000f8e00ff */
[----:B----4-:R-:W-:Y:S01]  /*73b0*/  MOV R11, UR5 ;  /* 0x00000005000b7c02 */ /* 0x010fe20008000f00 */
[----:B------:R-:W-:Y:S02]  /*73c0*/  IMAD.U32 R10, RZ, RZ, UR4 ;  /* 0x00000004ff0a7e24 */ /* 0x000fe4000f8e00ff */
[----:B------:R-:W-:Y:S07]  /*73d0*/  LEPC R20, `(.L_x_134) ;  /* 0x000000001014794e */ /* 0x000fee0000000000 */
[----:B-1-3--:R-:W-:Y:S05]  /*73e0*/  CALL.ABS.NOINC R2 ;  /* 0x0000000002007343 */ /* 0x00afea0003c00000 */
.L_x_134:
[----:B------:R-:W-:Y:S01]  /*73f0*/  ISETP.NE.AND P6, PT, R78, RZ, PT ;  /* 0x000000ff4e00720c */ /* 0x000fe20003fc5270 */
[----:B------:R-:W-:Y:S05]  /*7400*/  WARPSYNC.ALL ;  /* 0x0000000000007948 */ /* 0x000fea0003800000 */
[----:B------:R-:W-:Y:S01]  /*7410*/  R2UR UR4, R34 ;  /* 0x00000000220472ca */ /* 0x000fe200000e0000 */
[--C-:B----4-:R-:W-:Y:S01]  /*7420*/  HADD2.F32 R20, -RZ, R40.reuse.H0_H0 ;  /* 0x20000028ff147230 */ /* 0x110fe20000004100 */
[----:B------:R-:W-:Y:S01]  /*7430*/  ISETP.NE.AND P0, PT, R72, RZ, PT ;  /* 0x000000ff4800720c */ /* 0x000fe20003f05270 */
[----:B------:R-:W-:Y:S01]  /*7440*/  HADD2.F32 R21, -RZ, R40.H1_H1 ;  /* 0x30000028ff157230 */ /* 0x000fe20000004100 */
[----:B------:R-:W-:Y:S01]  /*7450*/  MOV R82, UR51 ;  /* 0x0000003300527c02 */ /* 0x000fe20008000f00 */
[--C-:B------:R-:W-:Y:S01]  /*7460*/  HADD2.F32 R36, -RZ, R41.reuse.H1_H1 ;  /* 0x30000029ff247230 */ /* 0x100fe20000004100 */
[----:B------:R-:W-:Y:S01]  /*7470*/  MOV R83, UR37 ;  /* 0x0000002500537c02 */ /* 0x000fe20008000f00 */
[----:B-1----:R-:W-:Y:S01]  /*7480*/  HADD2.F32 R37, -RZ, R48.H0_H0 ;  /* 0x20000030ff257230 */ /* 0x002fe20000004100 */
[----:B------:R-:W-:Y:S01]  /*7490*/  @P6 LEA R82, R82, UR48, 0x3 ;  /* 0x0000003052526c11 */ /* 0x000fe2000f8e18ff */
[----:B------:R-:W-:Y:S01]  /*74a0*/  BSSY.RECONVERGENT B0, `(.L_x_135) ;  /* 0x0000052000007945 */ /* 0x000fe20003800200 */
[----:B------:R-:W-:Y:S02]  /*74b0*/  @P6 SHF.L.U32 R88, R71, 0x1f, RZ ;  /* 0x0000001f47586819 */ /* 0x000fe400000006ff */
[----:B------:R-:W-:Y:S01]  /*74c0*/  @P6 IADD3 R82, PT, PT, R82, 0xf0, RZ ;  /* 0x000000f052526810 */ /* 0x000fe20007ffe0ff */
[----:B---3--:R-:W1:Y:S03]  /*74d0*/  LDTM.x16 R4, tmem[UR4+0x10] ;  /* 0x00001004000479ee */ /* 0x008e660008240000 */
[----:B------:R-:W-:Y:S02]  /*74e0*/  @P6 PRMT R82, R83, 0x654, R82 ;  /* 0x0000065453526816 */ /* 0x000fe40000000052 */
[----:B------:R-:W-:Y:S01]  /*74f0*/  LEA R83, R38, UR48, 0x3 ;  /* 0x0000003026537c11 */ /* 0x000fe2000f8e18ff */
[C---:B-1----:R-:W-:Y:S01]  /*7500*/  FMUL R0, R32.reuse, R4 ;  /* 0x0000000420007220 */ /* 0x042fe20000400000 */
[C---:B------:R-:W-:Y:S01]  /*7510*/  FMUL R2, R32.reuse, R5 ;  /* 0x0000000520027220 */ /* 0x040fe20000400000 */
[C---:B------:R-:W-:Y:S01]  /*7520*/  FMUL R3, R32.reuse, R6 ;  /* 0x0000000620037220 */ /* 0x040fe20000400000 */
[C---:B------:R-:W-:Y:S01]  /*7530*/  FMUL R7, R32.reuse, R7 ;  /* 0x0000000720077220 */ /* 0x040fe20000400000 */
[C---:B------:R-:W-:Y:S01]  /*7540*/  FFMA R0, R35.reuse, R20, R0 ;  /* 0x0000001423007223 */ /* 0x040fe20000000000 */
[----:B------:R-:W-:Y:S02]  /*7550*/  HADD2.F32 R20, -RZ, R41.H0_H0 ;  /* 0x20000029ff147230 */ /* 0x000fe40000004100 */
[C---:B------:R-:W-:Y:S01]  /*7560*/  FFMA R2, R35.reuse, R21, R2 ;  /* 0x0000001523027223 */ /* 0x040fe20000000002 */
[C---:B------:R-:W-:Y:S01]  /*7570*/  FMUL R4, R32.reuse, R8 ;  /* 0x0000000820047220 */ /* 0x040fe20000400000 */
[C---:B------:R-:W-:Y:S01]  /*7580*/  FMUL R5, R32.reuse, R9 ;  /* 0x0000000920057220 */ /* 0x040fe20000400000 */
[--C-:B------:R-:W-:Y:S02]  /*7590*/  HADD2.F32 R21, -RZ, R43.reuse.H0_H0 ;  /* 0x2000002bff157230 */ /* 0x100fe40000004100 */
[C---:B------:R-:W-:Y:S01]  /*75a0*/  FFMA R3, R35.reuse, R20, R3 ;  /* 0x0000001423037223 */ /* 0x040fe20000000003 */
[--C-:B------:R-:W-:Y:S02]  /*75b0*/  HADD2.F32 R20, -RZ, R42.reuse.H0_H0 ;  /* 0x2000002aff147230 */ /* 0x100fe40000004100 */
[C---:B------:R-:W-:Y:S01]  /*75c0*/  FFMA R7, R35.reuse, R36, R7 ;  /* 0x0000002423077223 */ /* 0x040fe20000000007 */
[C---:B------:R-:W-:Y:S01]  /*75d0*/  FMUL R6, R32.reuse, R10 ;  /* 0x0000000a20067220 */ /* 0x040fe20000400000 */
[----:B------:R-:W-:Y:S02]  /*75e0*/  HADD2.F32 R36, -RZ, R43.H1_H1 ;  /* 0x3000002bff247230 */ /* 0x000fe40000004100 */
[C---:B------:R-:W-:Y:S01]  /*75f0*/  FMUL R11, R32.reuse, R11 ;  /* 0x0000000b200b7220 */ /* 0x040fe20000400000 */
[C---:B------:R-:W-:Y:S01]  /*7600*/  FFMA R4, R35.reuse, R20, R4 ;  /* 0x0000001423047223 */ /* 0x040fe20000000004 */
[----:B------:R-:W-:Y:S02]  /*7610*/  HADD2.F32 R20, -RZ, R42.H1_H1 ;  /* 0x3000002aff147230 */ /* 0x000fe40000004100 */
[C---:B------:R-:W-:Y:S01]  /*7620*/  FMUL R8, R32.reuse, R12 ;  /* 0x0000000c20087220 */ /* 0x040fe20000400000 */
[C---:B------:R-:W-:Y:S01]  /*7630*/  FMUL R9, R32.reuse, R13 ;  /* 0x0000000d20097220 */ /* 0x040fe20000400000 */
[C---:B------:R-:W-:Y:S01]  /*7640*/  FMUL R10, R32.reuse, R14 ;  /* 0x0000000e200a7220 */ /* 0x040fe20000400000 */
[C---:B------:R-:W-:Y:S01]  /*7650*/  FMUL R15, R32.reuse, R15 ;  /* 0x0000000f200f7220 */ /* 0x040fe20000400000 */
[C---:B------:R-:W-:Y:S01]  /*7660*/  FFMA R5, R35.reuse, R20, R5 ;  /* 0x0000001423057223 */ /* 0x040fe20000000005 */
[----:B------:R-:W-:Y:S02]  /*7670*/  HADD2.F32 R20, -RZ, R48.H1_H1 ;  /* 0x30000030ff147230 */ /* 0x000fe40000004100 */
[C---:B------:R-:W-:Y:S01]  /*7680*/  FFMA R6, R35.reuse, R21, R6 ;  /* 0x0000001523067223 */ /* 0x040fe20000000006 */
[C---:B------:R-:W-:Y:S01]  /*7690*/  FFMA R11, R35.reuse, R36, R11 ;  /* 0x00000024230b7223 */ /* 0x040fe2000000000b */
[C---:B------:R-:W-:Y:S01]  /*76a0*/  FFMA R8, R35.reuse, R37, R8 ;  /* 0x0000002523087223 */ /* 0x040fe20000000008 */
[--C-:B------:R-:W-:Y:S02]  /*76b0*/  HADD2.F32 R21, -RZ, R49.reuse.H0_H0 ;  /* 0x20000031ff157230 */ /* 0x100fe40000004100 */
[C---:B------:R-:W-:Y:S01]  /*76c0*/  FFMA R9, R35.reuse, R20, R9 ;  /* 0x0000001423097223 */ /* 0x040fe20000000009 */
[----:B------:R-:W-:Y:S02]  /*76d0*/  HADD2.F32 R20, -RZ, R49.H1_H1 ;  /* 0x30000031ff147230 */ /* 0x000fe40000004100 */
[C---:B------:R-:W-:Y:S01]  /*76e0*/  FMUL R12, R32.reuse, R16 ;  /* 0x00000010200c7220 */ /* 0x040fe20000400000 */
[C---:B------:R-:W-:Y:S01]  /*76f0*/  FMUL R13, R32.reuse, R17 ;  /* 0x00000011200d7220 */ /* 0x040fe20000400000 */
[C---:B------:R-:W-:Y:S01]  /*7700*/  FFMA R10, R35.reuse, R21, R10 ;  /* 0x00000015230a7223 */ /* 0x040fe2000000000a */
[--C-:B------:R-:W-:Y:S02]  /*7710*/  HADD2.F32 R21, -RZ, R50.reuse.H0_H0 ;  /* 0x20000032ff157230 */ /* 0x100fe40000004100 */
[C---:B------:R-:W-:Y:S01]  /*7720*/  FFMA R15, R35.reuse, R20, R15 ;  /* 0x00000014230f7223 */ /* 0x040fe2000000000f */
[----:B------:R-:W-:Y:S02]  /*7730*/  HADD2.F32 R20, -RZ, R50.H1_H1 ;  /* 0x30000032ff147230 */ /* 0x000fe40000004100 */
[C---:B------:R-:W-:Y:S01]  /*7740*/  FMUL R14, R32.reuse, R18 ;  /* 0x00000012200e7220 */ /* 0x040fe20000400000 */
[--C-:B------:R-:W-:Y:S02]  /*7750*/  HADD2.F32 R37, -RZ, R51.reuse.H0_H0 ;  /* 0x20000033ff257230 */ /* 0x100fe40000004100 */
[----:B------:R-:W-:Y:S01]  /*7760*/  FMUL R19, R32, R19 ;  /* 0x0000001320137220 */ /* 0x000fe20000400000 */
[----:B------:R-:W-:Y:S01]  /*7770*/  HADD2.F32 R36, -RZ, R51.H1_H1 ;  /* 0x30000033ff247230 */ /* 0x000fe20000004100 */
        /* <DEDUP_REMOVED lines=22> */
[----:B------:R-:W-:Y:S02]  /*78e0*/  UIADD3 UR12, UP0, UPT, UR52, 0x680, URZ ;  /* 0x00000680340c7890 */ /* 0x000fe4000ff1e0ff */
[----:B------:R-:W-:Y:S02]  /*78f0*/  UIADD3 UR9, UPT, UPT, UR41, 0x10, URZ ;  /* 0x0000001029097890 */ /* 0x000fe4000fffe0ff */
[----:B------:R-:W-:Y:S02]  /*7900*/  UIADD3 UR8, UPT, UPT, UR48, 0x1200, URZ ;  /* 0x0000120030087890 */ /* 0x000fe4000fffe0ff */
[----:B------:R-:W-:Y:S01]  /*7910*/  UIADD3.X UR13, UPT, UPT, URZ, UR53, URZ, UP0, !UPT ;  /* 0x00000035ff0d7290 */ /* 0x000fe200087fe4ff */
[----:B------:R-:W-:Y:S01]  /*7920*/  UMOV UR10, UR42 ;  /* 0x0000002a000a7c82 */ /* 0x000fe20008000000 */
[----:B------:R-:W-:Y:S01]  /*7930*/  UMOV UR11, UR36 ;  /* 0x00000024000b7c82 */ /* 0x000fe20008000000 */
[----:B------:R-:W-:Y:S02]  /*7940*/  UIADD3 UR5, UPT, UPT, UR41, 0x50, URZ ;  /* 0x0000005029057890 */ /* 0x000fe4000fffe0ff */
[----:B------:R-:W-:Y:S01]  /*7950*/  UIADD3 UR4, UPT, UPT, UR48, 0x1a00, URZ ;  /* 0x00001a0030047890 */ /* 0x000fe2000fffe0ff */
[----:B------:R-:W-:Y:S03]  /*7960*/  UMOV UR6, UR42 ;  /* 0x0000002a00067c82 */ /* 0x000fe60008000000 */
[----:B------:R2:W-:Y:S01]  /*7970*/  UTMASTG.3D [UR8], [UR12] ;  /* 0x000000080c0073b5 */ /* 0x0005e20008010000 */
[----:B------:R-:W-:Y:S04]  /*7980*/  UMOV UR7, UR36 ;  /* 0x0000002400077c82 */ /* 0x000fe80008000000 */
[----:B------:R2:W-:Y:S01]  /*7990*/  UTMASTG.3D [UR4], [UR12] ;  /* 0x000000040c0073b5 */ /* 0x0005e20008010000 */
[----:B------:R0:W-:Y:S01]  /*79a0*/  UTMACMDFLUSH ;  /* 0x00000000000079b7 */ /* 0x0001e20000000000 */
[----:B--2---:R-:W-:Y:S04]  /*79b0*/  DEPBAR.LE SB0, 0x1 ;  /* 0x000080400000791a */ /* 0x004fe80000000000 */
.L_x_136:
[----:B------:R-:W-:Y:S05]  /*79c0*/  BSYNC.RECONVERGENT B0 ;  /* 0x0000000000007941 */ /* 0x000fea0003800200 */
.L_x_135:
[----:B------:R-:W-:Y:S01]  /*79d0*/  BAR.SYNC.DEFER_BLOCKING 0x1, 0x80 ;  /* 0x0042000000007b1d */ /* 0x000fe20000010000 */
[----:B------:R-:W-:Y:S04]  /*79e0*/  UIADD3 UR40, UPT, UPT, UR51, 0x1, URZ ;  /* 0x0000000133287890 */ /* 0x000fe8000fffe0ff */
[----:B------:R-:W-:Y:S04]  /*79f0*/  UISETP.NE.AND UP0, UPT, UR40, 0x4, UPT ;  /* 0x000000042800788c */ /* 0x000fe8000bf05270 */
[----:B------:R-:W-:Y:S01]  /*7a00*/  USEL UR40, UR40, URZ, UP0 ;  /* 0x000000ff28287287 */ /* 0x000fe20008000000 */
[----:B------:R2:W-:Y:S01]  /*7a10*/  @P6 SYNCS.ARRIVE.TRANS64.RED.A1T0 RZ, [R82+URZ], RZ ;  /* 0x000000ff52ff69a7 */ /* 0x0005e200081004ff */
[----:B------:R-:W-:Y:S01]  /*7a20*/  BSSY B1, `(.L_x_137) ;  /* 0x0000013000017945 */ /* 0x000fe20003800000 */
[----:B------:R-:W3:Y:S02]  /*7a30*/  @P6 SYNCS.PHASECHK.TRANS64.TRYWAIT P0, [R83+URZ+0xd0], R88 ;  /* 0x0000d058530065a7 */ /* 0x000ee400080011ff */
[----:B---3--:R-:W-:Y:S01]  /*7a40*/  @P6 SEL R39, RZ, 0x1, !P0 ;  /* 0x00000001ff276807 */ /* 0x008fe20004000000 */
[----:B--2---:R-:W-:Y:S06]  /*7a50*/  @!P6 BRA `(.L_x_138) ;  /* 0x00000000003ce947 */ /* 0x004fec0003800000 */
[----:B------:R-:W-:Y:S01]  /*7a60*/  ISETP.NE.AND P1, PT, R80, RZ, PT ;  /* 0x000000ff5000720c */ /* 0x000fe20003f25270 */
[----:B------:R-:W-:Y:S01]  /*7a70*/  BSSY B0, `(.L_x_139) ;  /* 0x0000009000007945 */ /* 0x000fe20003800000 */
[----:B------:R-:W-:Y:S11]  /*7a80*/  ISETP.NE.AND P0, PT, R39, RZ, PT ;  /* 0x000000ff2700720c */ /* 0x000ff60003f05270 */
[----:B------:R-:W-:Y:S05]  /*7a90*/  @P1 IMAD R2, R38, 0x1000, R77 ;  /* 0x0000100026021824 */ /* 0x000fea00078e024d */
[----:B------:R-:W-:Y:S05]  /*7aa0*/  @P1 IADD3 R0, PT, PT, R2, UR48, RZ ;  /* 0x0000003002001c10 */ /* 0x000fea000fffe0ff */
[----:B------:R-:W-:Y:S01]  /*7ab0*/  @P1 IMAD.IADD R0, R81, 0x1, R0 ;  /* 0x0000000151001824 */ /* 0x000fe200078e0200 */
[----:B------:R-:W-:Y:S06]  /*7ac0*/  @P0 BRA `(.L_x_140) ;  /* 0x00000000000c0947 */ /* 0x000fec0003800000 */
[----:B------:R-:W-:Y:S04]  /*7ad0*/  SHF.L.U32 R4, R71, 0x1f, RZ ;  /* 0x0000001f47047819 */ /* 0x000fe800000006ff */
[----:B------:R-:W2:Y:S02]  /*7ae0*/  SYNCS.PHASECHK.TRANS64.TRYWAIT P0, [R83+URZ+0xd0], R4 ;  /* 0x0000d004530075a7 */ /* 0x000ea400080011ff */
[----:B--2---:R-:W-:Y:S05]  /*7af0*/  @!P0 BRA `(.L_x_141) ;  /* 0x0000002000c88947 */ /* 0x004fea0003800000 */
.L_x_140:
[----:B------:R-:W-:Y:S05]  /*7b00*/  BSYNC B0 ;  /* 0x0000000000007941 */ /* 0x000fea0003800000 */
.L_x_139:
[----:B------:R-:W-:Y:S02]  /*7b10*/  ISETP.NE.AND P0, PT, R80, RZ, PT ;  /* 0x000000ff5000720c */ /* 0x000fe40003f05270 */
[----:B------:R-:W-:Y:S11]  /*7b20*/  IADD3 R38, PT, PT, R38, 0x1, RZ ;  /* 0x0000000126267810 */ /* 0x000ff60007ffe0ff */
[----:B------:R3:W4:Y:S04]  /*7b30*/  @P0 LDS.128 R40, [R2+UR48+0x200] ;  /* 0x0002003002280984 */ /* 0x0007280008000c00 */
[----:B------:R3:W1:Y:S02]  /*7b40*/  @P0 LDS.128 R48, [R0+0x200] ;  /* 0x0002000000300984 */ /* 0x0006640000000c00 */
.L_x_138:
[----:B------:R-:W-:Y:S05]  /*7b50*/  BSYNC B1 ;  /* 0x0000000000017941 */ /* 0x000fea0003800000 */
.L_x_137:
[----:B------:R-:W-:Y:S05]  /*7b60*/  VIADD R3, R34, 0x20 ;  /* 0x0000002022037836 */ /* 0x000fea0000000000 */
[----:B------:R-:W-:Y:S04]  /*7b70*/  SHF.R.U32.HI R3, RZ, 0x15, R3 ;  /* 0x00000015ff037819 */ /* 0x000fe80000011603 */
[----:B------:R-:W-:Y:S11]  /*7b80*/  LOP3.LUT P0, RZ, R3, 0x3, R66, 0x48, !PT ;  /* 0x0000000303ff7812 */ /* 0x000ff60007804842 */
[----:B------:R-:W-:Y:S02]  /*7b90*/  @!UPT UIADD3 URZ, UPT, UPT, URZ, URZ, URZ ;  /* 0x000000fffffff290 */ /* 0x000fe4000fffe0ff */
[----:B------:R-:W-:Y:S05]  /*7ba0*/  @!P0 BRA `(.L_x_142) ;  /* 0x0000000000408947 */ /* 0x000fea0003800000 */
[----:B------:R-:W5:Y:S01]  /*7bb0*/  LDCU.64 UR8, c[0x4][0x70] ;  /* 0x01000e00ff0877ac */ /* 0x000f620008000a00 */
[----:B------:R-:W-:Y:S01]  /*7bc0*/  MOV R3, 0x0 ;  /* 0x0000000000037802 */ /* 0x000fe20000000f00 */
[----:B------:R-:W-:Y:S02]  /*7bd0*/  HFMA2 R12, -RZ, RZ, 0, 5.9604644775390625e-08 ;  /* 0x00000001ff0c7431 */ /* 0x000fe400000001ff */
[----:B------:R-:W-:Y:S02]  /*7be0*/  IMAD.MOV.U32 R8, RZ, RZ, 0x192 ;  /* 0x00000192ff087424 */ /* 0x000fe400078e00ff */
[----:B------:R-:W-:Y:S01]  /*7bf0*/  IMAD.MOV.U32 R13, RZ, RZ, RZ ;  /* 0x000000ffff0d7224 */ /* 0x000fe200078e00ff */
[----:B------:R-:W4:Y:S01]  /*7c00*/  LDCU.64 UR6, c[0x4][0x78] ;  /* 0x01000f00ff0677ac */ /* 0x000f220008000a00 */
[----:B---3--:R-:W3:Y:S01]  /*7c10*/  LDC.64 R2, c[0x4][R3] ;  /* 0x0100000003027b82 */ /* 0x008ee20000000a00 */
[----:B------:R-:W1:Y:S01]  /*7c20*/  LDCU.64 UR4, c[0x4][0x10] ;  /* 0x01000200ff0477ac */ /* 0x000e620008000a00 */
[----:B-----5:R-:W-:Y:S01]  /*7c30*/  MOV R5, UR9 ;  /* 0x0000000900057c02 */ /* 0x020fe20008000f00 */
[----:B--2---:R-:W-:Y:S01]  /*7c40*/  IMAD.U32 R4, RZ, RZ, UR8 ;  /* 0x00000008ff047e24 */ /* 0x004fe2000f8e00ff */
[----:B----4-:R-:W-:Y:S01]  /*7c50*/  MOV R7, UR7 ;  /* 0x0000000700077c02 */ /* 0x010fe20008000f00 */
[----:B------:R-:W-:Y:S01]  /*7c60*/  IMAD.U32 R6, RZ, RZ, UR6 ;  /* 0x00000006ff067e24 */ /* 0x000fe2000f8e00ff */
[----:B-1----:R-:W-:Y:S01]  /*7c70*/  MOV R11, UR5 ;  /* 0x00000005000b7c02 */ /* 0x002fe20008000f00 */
[----:B------:R-:W-:Y:S02]  /*7c80*/  IMAD.U32 R10, RZ, RZ, UR4 ;  /* 0x00000004ff0a7e24 */ /* 0x000fe4000f8e00ff */
[----:B------:R-:W-:Y:S07]  /*7c90*/  LEPC R20, `(.L_x_142) ;  /* 0x000000001014794e */ /* 0x000fee0000000000 */
[----:B---3--:R-:W-:Y:S05]  /*7ca0*/  CALL.ABS.NOINC R2 ;  /* 0x0000000002007343 */ /* 0x008fea0003c00000 */
.L_x_142:
        /* <DEDUP_REMOVED lines=8> */
[----:B--2---:R-:W-:Y:S01]  /*7d30*/  MOV R83, UR37 ;  /* 0x0000002500537c02 */ /* 0x004fe20008000f00 */
[----:B-1----:R-:W-:Y:S01]  /*7d40*/  HADD2.F32 R37, -RZ, R48.H0_H0 ;  /* 0x20000030ff257230 */ /* 0x002fe20000004100 */
[----:B------:R-:W-:Y:S01]  /*7d50*/  @P6 LEA R82, R82, UR48, 0x3 ;  /* 0x0000003052526c11 */ /* 0x000fe2000f8e18ff */
[----:B------:R-:W-:Y:S01]  /*7d60*/  BSSY.RECONVERGENT B0, `(.L_x_143) ;  /* 0x0000052000007945 */ /* 0x000fe20003800200 */
[----:B------:R-:W-:Y:S02]  /*7d70*/  LEA R88, R38, UR48, 0x3 ;  /* 0x0000003026587c11 */ /* 0x000fe4000f8e18ff */
[----:B------:R-:W-:Y:S01]  /*7d80*/  @P6 IADD3 R82, PT, PT, R82, 0xf0, RZ ;  /* 0x000000f052526810 */ /* 0x000fe20007ffe0ff */
[----:B------:R-:W3:Y:S03]  /*7d90*/  LDTM.x16 R4, tmem[UR4+0x20] ;  /* 0x00002004000479ee */ /* 0x000ee60008240000 */
[----:B------:R-:W-:Y:S02]  /*7da0*/  @P6 PRMT R82, R83, 0x654, R82 ;  /* 0x0000065453526816 */ /* 0x000fe40000000052 */
[----:B------:R-:W-:Y:S01]  /*7db0*/  @P6 SHF.L.U32 R83, R71, 0x1f, RZ ;  /* 0x0000001f47536819 */ /* 0x000fe200000006ff */
[C---:B---3--:R-:W-:Y:S01]  /*7dc0*/  FMUL R0, R32.reuse, R4 ;  /* 0x0000000420007220 */ /* 0x048fe20000400000 */
        /* <DEDUP_REMOVED lines=75> */
.L_x_144:
[----:B------:R-:W-:Y:S05]  /*8280*/  BSYNC.RECONVERGENT B0 ;  /* 0x0000000000007941 */ /* 0x000fea0003800200 */
.L_x_143:
        /* <DEDUP_REMOVED lines=19> */
.L_x_148:
[----:B------:R-:W-:Y:S05]  /*83c0*/  BSYNC B0 ;  /* 0x0000000000007941 */ /* 0x000fea0003800000 */
.L_x_147:
[----:B------:R-:W-:Y:S11]  /*83d0*/  ISETP.NE.AND P0, PT, R80, RZ, PT ;  /* 0x000000ff5000720c */ /* 0x000ff60003f05270 */
[----:B------:R-:W-:Y:S02]  /*83e0*/  @!UPT UIADD3 URZ, UPT, UPT, URZ, URZ, URZ ;  /* 0x000000fffffff290 */ /* 0x000fe4000fffe0ff */
[----:B------:R3:W4:Y:S04]  /*83f0*/  @P0 LDS.128 R40, [R38+UR48+0x200] ;  /* 0x0002003026280984 */ /* 0x0007280008000c00 */
[----:B------:R3:W1:Y:S02]  /*8400*/  @P0 LDS.128 R48, [R81+0x200] ;  /* 0x0002000051300984 */ /* 0x0006640000000c00 */
.L_x_146:
[----:B------:R-:W-:Y:S05]  /*8410*/  BSYNC B1 ;  /* 0x0000000000017941 */ /* 0x000fea0003800000 */
.L_x_145:
        /* <DEDUP_REMOVED lines=11> */
[----:B------:R-:W1:Y:S01]  /*84d0*/  LDC.64 R2, c[0x4][R3] ;  /* 0x0100000003027b82 */ /* 0x000e620000000a00 */
[----:B------:R-:W3:Y:S01]  /*84e0*/  LDCU.64 UR4, c[0x4][0x10] ;  /* 0x01000200ff0477ac */ /* 0x000ee20008000a00 */
[----:B--2---:R-:W-:Y:S01]  /*84f0*/  MOV R5, UR9 ;  /* 0x0000000900057c02 */ /* 0x004fe20008000f00 */
[----:B------:R-:W-:Y:S01]  /*8500*/  IMAD.U32 R4, RZ, RZ, UR8 ;  /* 0x00000008ff047e24 */ /* 0x000fe2000f8e00ff */
[----:B-----5:R-:W-:Y:S01]  /*8510*/  MOV R7, UR7 ;  /* 0x0000000700077c02 */ /* 0x020fe20008000f00 */
[----:B------:R-:W-:Y:S01]  /*8520*/  IMAD.U32 R6, RZ, RZ, UR6 ;  /* 0x00000006ff067e24 */ /* 0x000fe2000f8e00ff */
[----:B---3--:R-:W-:Y:S01]  /*8530*/  MOV R11, UR5 ;  /* 0x00000005000b7c02 */ /* 0x008fe20008000f00 */
[----:B------:R-:W-:Y:S02]  /*8540*/  IMAD.U32 R10, RZ, RZ, UR4 ;  /* 0x00000004ff0a7e24 */ /* 0x000fe4000f8e00ff */
[----:B------:R-:W-:Y:S07]  /*8550*/  LEPC R20, `(.L_x_150) ;  /* 0x000000001014794e */ /* 0x000fee0000000000 */
[----:B-1--4-:R-:W-:Y:S05]  /*8560*/  CALL.ABS.NOINC R2 ;  /* 0x0000000002007343 */ /* 0x012fea0003c00000 */
.L_x_150:
[----:B------:R-:W-:Y:S01]  /*8570*/  ISETP.NE.AND P0, PT, R72, RZ, PT ;  /* 0x000000ff4800720c */ /* 0x000fe20003f05270 */
[----:B------:R-:W-:Y:S05]  /*8580*/  WARPSYNC.ALL ;  /* 0x0000000000007948 */ /* 0x000fea0003800000 */
[----:B------:R-:W-:Y:S01]  /*8590*/  R2UR UR4, R34 ;  /* 0x00000000220472ca */ /* 0x000fe200000e0000 */
[--C-:B----4-:R-:W-:Y:S01]  /*85a0*/  HADD2.F32 R20, -RZ, R40.reuse.H0_H0 ;  /* 0x20000028ff147230 */ /* 0x110fe20000004100 */
[----:B------:R-:W-:Y:S01]  /*85b0*/  IADD3 R74, PT, PT, R74, 0x160, RZ ;  /* 0x000001604a4a7810 */ /* 0x000fe20007ffe0ff */
[----:B------:R-:W-:Y:S01]  /*85c0*/  HADD2.F32 R36, -RZ, R40.H1_H1 ;  /* 0x30000028ff247230 */ /* 0x000fe20000004100 */
[----:B------:R-:W-:Y:S01]  /*85d0*/  BSSY.RECONVERGENT B0, `(.L_x_151) ;  /* 0x0000053000007945 */ /* 0x000fe20003800200 */
[--C-:B------:R-:W-:Y:S01]  /*85e0*/  HADD2.F32 R21, -RZ, R41.reuse.H0_H0 ;  /* 0x20000029ff157230 */ /* 0x100fe20000004100 */
[----:B------:R-:W-:Y:S01]  /*85f0*/  LOP3.LUT R74, R74, 0xfefffff8, RZ, 0xc0, !PT ;  /* 0xfefffff84a4a7812 */ /* 0x000fe200078ec0ff */
[----:B---3--:R-:W-:Y:S02]  /*8600*/  HADD2.F32 R38, -RZ, R41.H1_H1 ;  /* 0x30000029ff267230 */ /* 0x008fe40000004100 */
[--C-:B------:R-:W-:Y:S02]  /*8610*/  HADD2.F32 R37, -RZ, R42.reuse.H0_H0 ;  /* 0x2000002aff257230 */ /* 0x100fe40000004100 */
[----:B------:R-:W-:Y:S02]  /*8620*/  HADD2.F32 R40, -RZ, R42.H1_H1 ;  /* 0x3000002aff287230 */ /* 0x000fe40000004100 */
[----:B------:R-:W2:Y:S01]  /*8630*/  LDTM.x16 R4, tmem[UR4+0x30] ;  /* 0x00003004000479ee */ /* 0x000ea20008240000 */
[----:B------:R-:W-:Y:S01]  /*8640*/  NOP ;  /* 0x0000000000007918 */ /* 0x000fe20000000000 */
[----:B--2---:R2:W-:Y:S01]  /*8650*/  SYNCS.ARRIVE.TRANS64.RED.A1T0 RZ, [R74+URZ], RZ ;  /* 0x000000ff4aff79a7 */ /* 0x0045e200081004ff */
[--C-:B------:R-:W-:Y:S02]  /*8660*/  HADD2.F32 R39, -RZ, R43.reuse.H0_H0 ;  /* 0x2000002bff277230 */ /* 0x100fe40000004100 */
[----:B------:R-:W-:Y:S02]  /*8670*/  HADD2.F32 R42, -RZ, R43.H1_H1 ;  /* 0x3000002bff2a7230 */ /* 0x000fe40000004100 */
[--C-:B-1----:R-:W-:Y:S02]  /*8680*/  HADD2.F32 R41, -RZ, R48.reuse.H0_H0 ;  /* 0x20000030ff297230 */ /* 0x102fe40000004100 */
[----:B------:R-:W-:Y:S02]  /*8690*/  HADD2.F32 R43, -RZ, R48.H1_H1 ;  /* 0x30000030ff2b7230 */ /* 0x000fe40000004100 */
[--C-:B------:R-:W-:Y:S02]  /*86a0*/  HADD2.F32 R44, -RZ, R49.reuse.H0_H0 ;  /* 0x20000031ff2c7230 */ /* 0x100fe40000004100 */
[----:B------:R-:W-:Y:S02]  /*86b0*/  HADD2.F32 R46, -RZ, R49.H1_H1 ;  /* 0x30000031ff2e7230 */ /* 0x000fe40000004100 */
[--C-:B------:R-:W-:Y:S02]  /*86c0*/  HADD2.F32 R45, -RZ, R50.reuse.H0_H0 ;  /* 0x20000032ff2d7230 */ /* 0x100fe40000004100 */
[----:B------:R-:W-:Y:S02]  /*86d0*/  HADD2.F32 R48, -RZ, R50.H1_H1 ;  /* 0x30000032ff307230 */ /* 0x000fe40000004100 */
[--C-:B------:R-:W-:Y:S02]  /*86e0*/  HADD2.F32 R47, -RZ, R51.reuse.H0_H0 ;  /* 0x20000033ff2f7230 */ /* 0x100fe40000004100 */
[----:B------:R-:W-:Y:S02]  /*86f0*/  HADD2.F32 R50, -RZ, R51.H1_H1 ;  /* 0x30000033ff327230 */ /* 0x000fe40000004100 */
[C---:B------:R-:W-:Y:S01]  /*8700*/  FMUL R4, R32.reuse, R4 ;  /* 0x0000000420047220 */ /* 0x040fe20000400000 */
[C---:B------:R-:W-:Y:S01]  /*8710*/  FMUL R5, R32.reuse, R5 ;  /* 0x0000000520057220 */ /* 0x040fe20000400000 */
[C---:B------:R-:W-:Y:S01]  /*8720*/  FMUL R6, R32.reuse, R6 ;  /* 0x0000000620067220 */ /* 0x040fe20000400000 */
[C---:B------:R-:W-:Y:S01]  /*8730*/  FMUL R7, R32.reuse, R7 ;  /* 0x0000000720077220 */ /* 0x040fe20000400000 */
[C---:B------:R-:W-:Y:S01]  /*8740*/  FFMA R4, R35.reuse, R20, R4 ;  /* 0x0000001423047223 */ /* 0x040fe20000000004 */
        /* <DEDUP_REMOVED lines=21> */
[----:B------:R-:W-:Y:S01]  /*88a0*/  FFMA R15, R35, R46, R15 ;  /* 0x0000002e230f7223 */ /* 0x000fe2000000000f */
        /* <DEDUP_REMOVED lines=20> */
[----:B-1----:R-:W1:Y:S02]  /*89f0*/  FENCE.VIEW.ASYNC.S ;  /* 0x00000000000073c6 */ /* 0x002e640000000000 */
[----:B-1----:R-:W-:Y:S06]  /*8a00*/  BAR.SYNC.DEFER_BLOCKING 0x1, 0x80 ;  /* 0x0042000000007b1d */ /* 0x002fec0000010000 */
        /* <DEDUP_REMOVED lines=14> */
[----:B-1----:R-:W-:Y:S04]  /*8af0*/  DEPBAR.LE SB0, 0x1 ;  /* 0x000080400000791a */ /* 0x002fe80000000000 */
.L_x_152:
[----:B------:R-:W-:Y:S05]  /*8b00*/  BSYNC.RECONVERGENT B0 ;  /* 0x0000000000007941 */ /* 0x000fea0003800200 */
.L_x_151:
[----:B------:R-:W-:Y:S01]  /*8b10*/  BAR.SYNC.DEFER_BLOCKING 0x1, 0x80 ;  /* 0x0042000000007b1d */ /* 0x000fe20000010000 */
[----:B------:R-:W-:Y:S01]  /*8b20*/  UISETP.NE.AND UP0, UPT, UR49, -0x4, UPT ;  /* 0xfffffffc3100788c */ /* 0x000fe2000bf05270 */
[----:B------:R-:W-:Y:S08]  /*8b30*/  IADD3 R0, PT, PT, R30, 0x1, RZ ;  /* 0x000000011e007810 */ /* 0x000ff00007ffe0ff */
[----:B------:R-:W-:Y:S05]  /*8b40*/  BRA.U !UP0, `(.L_x_153) ;  /* 0x0000000108287547 */ /* 0x000fea000b800000 */
[----:B------:R-:W-:Y:S01]  /*8b50*/  ISETP.NE.AND P0, PT, R78, RZ, PT ;  /* 0x000000ff4e00720c */ /* 0x000fe20003f05270 */
[----:B------:R-:W-:Y:S01]  /*8b60*/  IMAD.U32 R3, RZ, RZ, UR51 ;  /* 0x00000033ff037e24 */ /* 0x000fe2000f8e00ff */
[----:B------:R-:W-:Y:S01]  /*8b70*/  UIADD3 UR51, UPT, UPT, UR51, 0x1, URZ ;  /* 0x0000000133337890 */ /* 0x000fe2000fffe0ff */
[----:B------:R-:W-:Y:S03]  /*8b80*/  IMAD.U32 R2, RZ, RZ, UR37 ;  /* 0x00000025ff027e24 */ /* 0x000fe6000f8e00ff */
[----:B------:R-:W-:Y:S04]  /*8b90*/  UISETP.NE.AND UP0, UPT, UR51, 0x4, UPT ;  /* 0x000000043300788c */ /* 0x000fe8000bf05270 */
[----:B------:R-:W-:Y:S03]  /*8ba0*/  USEL UR51, UR51, URZ, UP0 ;  /* 0x000000ff33337287 */ /* 0x000fe60008000000 */
[----:B------:R-:W-:Y:S05]  /*8bb0*/  @P0 LEA R3, R3, UR48, 0x3 ;  /* 0x0000003003030c11 */ /* 0x000fea000f8e18ff */
[----:B------:R-:W-:Y:S05]  /*8bc0*/  @P0 VIADD R3, R3, 0xf0 ;  /* 0x000000f003030836 */ /* 0x000fea0000000000 */
[----:B------:R-:W-:Y:S04]  /*8bd0*/  @P0 PRMT R2, R2, 0x654, R3 ;  /* 0x0000065402020816 */ /* 0x000fe80000000003 */
[----:B------:R1:W-:Y:S03]  /*8be0*/  @P0 SYNCS.ARRIVE.TRANS64.RED.A1T0 RZ, [R2+URZ], RZ ;  /* 0x000000ff02ff09a7 */ /* 0x0003e600081004ff */
.L_x_153:
[----:B------:R-:W-:Y:S01]  /*8bf0*/  ISETP.NE.AND P2, PT, R73, RZ, PT ;  /* 0x000000ff4900720c */ /* 0x000fe20003f45270 */
[----:B------:R-:W-:Y:S01]  /*8c00*/  UIADD3 UR49, UPT, UPT, UR49, 0x4, URZ ;  /* 0x0000000431317890 */ /* 0x000fe2000fffe0ff */
[----:B------:R-:W-:Y:S01]  /*8c10*/  ISETP.NE.AND P0, PT, R76, 0x2, PT ;  /* 0x000000024c00780c */ /* 0x000fe20003f05270 */
[----:B------:R-:W-:Y:S01]  /*8c20*/  IMAD.IADD R20, R29, 0x1, R58 ;  /* 0x000000011d147824 */ /* 0x000fe200078e023a */
[----:B------:R-:W-:Y:S01]  /*8c30*/  ISETP.NE.AND P1, PT, R0, 0x4, PT ;  /* 0x000000040000780c */ /* 0x000fe20003f25270 */
[----:B------:R-:W-:Y:S01]  /*8c40*/  IMAD.IADD R21, R31, 0x1, R60 ;  /* 0x000000011f157824 */ /* 0x000fe200078e023c */
[----:B-1----:R-:W-:Y:S02]  /*8c50*/  SEL R2, RZ, 0x1, P0 ;  /* 0x00000001ff027807 */ /* 0x002fe40000000000 */
[----:B------:R-:W-:Y:S02]  /*8c60*/  SEL R3, RZ, 0x1, P1 ;  /* 0x00000001ff037807 */ /* 0x000fe40000800000 */
[----:B------:R-:W-:Y:S02]  /*8c70*/  LOP3.LUT R69, R69, R2, RZ, 0x3c, !PT ;  /* 0x0000000245457212 */ /* 0x000fe400078e3cff */
[----:B------:R-:W-:Y:S02]  /*8c80*/  LOP3.LUT R70, R70, R3, RZ, 0x3c, !PT ;  /* 0x0000000346467212 */ /* 0x000fe400078e3cff */
[----:B------:R-:W-:Y:S02]  /*8c90*/  @P2 R2UR UR36, R68 ;  /* 0x00000000442422ca */ /* 0x000fe400000e0000 */
[----:B------:R-:W-:Y:S02]  /*8ca0*/  SEL R76, R76, RZ, P0 ;  /* 0x000000ff4c4c7207 */ /* 0x000fe40000000000 */
[----:B------:R-:W-:Y:S01]  /*8cb0*/  SEL R30, R0, RZ, P1 ;  /* 0x000000ff001e7207 */ /* 0x000fe20000800000 */
[----:B------:R-:W-:Y:S10]  /*8cc0*/  @P2 BRA `(.L_x_154) ;  /* 0xffffffcc00d42947 */ /* 0x000ff4000383ffff */
[----:B------:R-:W-:-:S09]  /*8cd0*/  UISETP.NE.AND UP0, UPT, UR50, URZ, UPT ;  /* 0x000000ff3200728c */ /* 0x000fd2000bf05270 */
[----:B------:R-:W-:Y:S05]  /*8ce0*/  BRA.U !UP0, `(.L_x_155) ;  /* 0x0000000108487547 */ /* 0x000fea000b800000 */
[----:B------:R-:W1:Y:S02]  /*8cf0*/  LDCU.64 UR4, c[0x0][0x890] ;  /* 0x00011200ff0477ac */ /* 0x000e640008000a00 */
[----:B-1----:R-:W-:-:S04]  /*8d00*/  UISETP.NE.U32.AND UP0, UPT, UR4, URZ, UPT ;  /* 0x000000ff0400728c */ /* 0x002fc8000bf05070 */
[----:B------:R-:W-:-:S09]  /*8d10*/  UISETP.NE.AND.EX UP0, UPT, UR5, URZ, UPT, UP0 ;  /* 0x000000ff0500728c */ /* 0x000fd2000bf05300 */
[----:B------:R-:W-:Y:S05]  /*8d20*/  BRA.U UP0, `(.L_x_156) ;  /* 0x00000001000c7547 */ /* 0x000fea000b800000 */
[----:B------:R-:W-:-:S13]  /*8d30*/  FSETP.NEU.AND P0, PT, R35, RZ, PT ;  /* 0x000000ff2300720b */ /* 0x000fda0003f0d000 */
[----:B------:R-:W-:Y:S05]  /*8d40*/  @!P0 EXIT ;  /* 0x000000000000894d */ /* 0x000fea0003800000 */
[----:B------:R-:W-:Y:S05]  /*8d50*/  BRA `(.L_x_155) ;  /* 0x00000000002c7947 */ /* 0x000fea0003800000 */
.L_x_156:
[----:B------:R-:W-:Y:S01]  /*8d60*/  ISETP.NE.AND P0, PT, R75, RZ, PT ;  /* 0x000000ff4b00720c */ /* 0x000fe20003f05270 */
[----:B------:R-:W-:-:S12]  /*8d70*/  BSSY.RECONVERGENT B0, `(.L_x_155) ;  /* 0x0000009000007945 */ /* 0x000fd80003800200 */
[----:B------:R-:W-:Y:S05]  /*8d80*/  @P0 BRA `(.L_x_157) ;  /* 0x0000000000140947 */ /* 0x000fea0003800000 */
[----:B------:R-:W1:Y:S02]  /*8d90*/  LDCU.64 UR4, c[0x0][0x888] ;  /* 0x00011100ff0477ac */ /* 0x000e640008000a00 */
[----:B-1----:R-:W-:-:S04]  /*8da0*/  ISETP.NE.U32.AND P0, PT, RZ, UR4, PT ;  /* 0x00000004ff007c0c */ /* 0x002fc8000bf05070 */
[----:B------:R-:W-:-:S13]  /*8db0*/  ISETP.NE.AND.EX P0, PT, RZ, UR5, PT, P0 ;  /* 0x00000005ff007c0c */ /* 0x000fda000bf05300 */
[----:B------:R-:W-:Y:S05]  /*8dc0*/  @!P0 EXIT ;  /* 0x000000000000894d */ /* 0x000fea0003800000 */
[----:B------:R-:W-:Y:S05]  /*8dd0*/  BRA `(.L_x_158) ;  /* 0x0000000000087947 */ /* 0x000fea0003800000 */
.L_x_157:
[----:B------:R-:W-:-:S13]  /*8de0*/  FSETP.NEU.AND P0, PT, R35, RZ, PT ;  /* 0x000000ff2300720b */ /* 0x000fda0003f0d000 */
[----:B------:R-:W-:Y:S05]  /*8df0*/  @!P0 EXIT ;  /* 0x000000000000894d */ /* 0x000fea0003800000 */
.L_x_158:
[----:B------:R-:W-:Y:S05]  /*8e00*/  BSYNC.RECONVERGENT B0 ;  /* 0x0000000000007941 */ /* 0x000fea0003800200 */
.L_x_155:
[----:B------:R-:W-:Y:S01]  /*8e10*/  ULEA UR4, UR51, UR48, 0x3 ;  /* 0x0000003033047291 */ /* 0x000fe2000f8e18ff */
[----:B------:R-:W-:-:S04]  /*8e20*/  DEPBAR.LE SB0, 0x0 ;  /* 0x000080000000791a */ /* 0x000fc80000000000 */
[----:B------:R-:W-:-:S04]  /*8e30*/  UIADD3 UR4, UPT, UPT, UR4, 0xf0, URZ ;  /* 0x000000f004047890 */ /* 0x000fc8000fffe0ff */
[----:B------:R-:W-:-:S09]  /*8e40*/  UPRMT UR4, UR37, 0x654, UR4 ;  /* 0x0000065425047896 */ /* 0x000fd20008000004 */
[----:B------:R-:W-:Y:S01]  /*8e50*/  SYNCS.ARRIVE.TRANS64.RED.A1T0 RZ, [UR4], RZ ;  /* 0x000000ffffff79a7 */ /* 0x000fe20008100404 */
[----:B------:R-:W-:Y:S05]  /*8e60*/  EXIT ;  /* 0x000000000000794d */ /* 0x000fea0003800000 */
.L_x_25:
[----:B--2---:R2:W4:Y:S02]  /*8e70*/  SYNCS.PHASECHK.TRANS64.TRYWAIT P0, [R3+URZ+0x190], R2 ;  /* 0x00019002030075a7 */ /* 0x00452400080011ff */
[----:B----4-:R-:W-:Y:S05]  /*8e80*/  @!P0 NANOSLEEP.SYNCS 0x989680 ;  /* 0x009896800000895d */ /* 0x010fea0003900000 */
[----:B------:R-:W4:Y:S02]  /*8e90*/  @!P0 SYNCS.PHASECHK.TRANS64 P0, [R3+URZ+0x190], R2 ;  /* 0x00019002030085a7 */ /* 0x000f2400080010ff */
[----:B----4-:R-:W-:Y:S05]  /*8ea0*/  @!P0 BRA `(.L_x_25) ;  /* 0xfffffffc00f08947 */ /* 0x010fea000383ffff */
[----:B------:R-:W-:Y:S05]  /*8eb0*/  BRA `(.L_x_159) ;  /* 0xffffff8800a87947 */ /* 0x000fea000383ffff */
.L_x_28:
[----:B-1----:R-:W-:-:S07]  /*8ec0*/  MOV R2, UR33 ;  /* 0x0000002100027c02 */ /* 0x002fce0008000f00 */
.L_x_160:
[----:B-1----:R1:W2:Y:S02]  /*8ed0*/  SYNCS.PHASECHK.TRANS64.TRYWAIT P0, [R2+URZ+0x68], R5 ;  /* 0x00006805020075a7 */ /* 0x0022a400080011ff */
[----:B--2---:R-:W-:Y:S05]  /*8ee0*/  @!P0 NANOSLEEP.SYNCS 0x989680 ;  /* 0x009896800000895d */ /* 0x004fea0003900000 */
[----:B------:R-:W2:Y:S02]  /*8ef0*/  @!P0 SYNCS.PHASECHK.TRANS64 P0, [R2+URZ+0x68], R5 ;  /* 0x00006805020085a7 */ /* 0x000ea400080010ff */
[----:B--2---:R-:W-:Y:S05]  /*8f00*/  @!P0 BRA `(.L_x_160) ;  /* 0xfffffffc00f08947 */ /* 0x004fea000383ffff */
[----:B------:R-:W-:Y:S05]  /*8f10*/  BRA `(.L_x_27) ;  /* 0xffffff8c000c7947 */ /* 0x000fea000383ffff */
.L_x_35:
[----:B-1----:R-:W-:-:S07]  /*8f20*/  MOV R2, UR17 ;  /* 0x0000001100027c02 */ /* 0x002fce0008000f00 */
.L_x_161:
[----:B-1----:R1:W2:Y:S02]  /*8f30*/  SYNCS.PHASECHK.TRANS64.TRYWAIT P0, [R2+URZ+0x68], R5 ;  /* 0x00006805020075a7 */ /* 0x0022a400080011ff */
[----:B--2---:R-:W-:Y:S05]  /*8f40*/  @!P0 NANOSLEEP.SYNCS 0x989680 ;  /* 0x009896800000895d */ /* 0x004fea0003900000 */
[----:B------:R-:W2:Y:S02]  /*8f50*/  @!P0 SYNCS.PHASECHK.TRANS64 P0, [R2+URZ+0x68], R5 ;  /* 0x00006805020085a7 */ /* 0x000ea400080010ff */
[----:B--2---:R-:W-:Y:S05]  /*8f60*/  @!P0 BRA `(.L_x_161) ;  /* 0xfffffffc00f08947 */ /* 0x004fea000383ffff */
[----:B------:R-:W-:Y:S05]  /*8f70*/  BRA `(.L_x_34) ;  /* 0xffffff8c00c47947 */ /* 0x000fea000383ffff */
.L_x_40:
[----:B-1----:R1:W2:Y:S02]  /*8f80*/  SYNCS.PHASECHK.TRANS64.TRYWAIT P0, [R2+URZ+0x120], R3 ;  /* 0x00012003020075a7 */ /* 0x0022a400080011ff */
[----:B--2---:R-:W-:Y:S05]  /*8f90*/  @!P0 NANOSLEEP.SYNCS 0x989680 ;  /* 0x009896800000895d */ /* 0x004fea0003900000 */
[----:B------:R-:W2:Y:S02]  /*8fa0*/  @!P0 SYNCS.PHASECHK.TRANS64 P0, [R2+URZ+0x120], R3 ;  /* 0x00012003020085a7 */ /* 0x000ea400080010ff */
[----:B--2---:R-:W-:Y:S05]  /*8fb0*/  @!P0 BRA `(.L_x_40) ;  /* 0xfffffffc00f08947 */ /* 0x004fea000383ffff */
[----:B------:R-:W-:Y:S05]  /*8fc0*/  BRA `(.L_x_162) ;  /* 0xffffff9000647947 */ /* 0x000fea000383ffff */
.L_x_44:
[----:B---3--:R-:W-:-:S07]  /*8fd0*/  MOV R0, UR4 ;  /* 0x0000000400007c02 */ /* 0x008fce0008000f00 */
.L_x_163:
[----:B-1----:R1:W2:Y:S02]  /*8fe0*/  SYNCS.PHASECHK.TRANS64.TRYWAIT P0, [R0+URZ], R3 ;  /* 0x00000003000075a7 */ /* 0x0022a400080011ff */
[----:B--2---:R-:W-:Y:S05]  /*8ff0*/  @!P0 NANOSLEEP.SYNCS 0x989680 ;  /* 0x009896800000895d */ /* 0x004fea0003900000 */
[----:B------:R-:W2:Y:S02]  /*9000*/  @!P0 SYNCS.PHASECHK.TRANS64 P0, [R0+URZ], R3 ;  /* 0x00000003000085a7 */ /* 0x000ea400080010ff */
[----:B--2---:R-:W-:Y:S05]  /*9010*/  @!P0 BRA `(.L_x_163) ;  /* 0xfffffffc00f08947 */ /* 0x004fea000383ffff */
[----:B------:R-:W-:Y:S05]  /*9020*/  BRA `(.L_x_164) ;  /* 0xffffff9400d47947 */ /* 0x000fea000383ffff */
.L_x_45:
[----:B---3--:R-:W-:-:S07]  /*9030*/  MOV R0, UR4 ;  /* 0x0000000400007c02 */ /* 0x008fce0008000f00 */
.L_x_165:
[----:B-1----:R1:W2:Y:S02]  /*9040*/  SYNCS.PHASECHK.TRANS64.TRYWAIT P0, [R0+URZ], R3 ;  /* 0x00000003000075a7 */ /* 0x0022a400080011ff */
[----:B--2---:R-:W-:Y:S05]  /*9050*/  @!P0 NANOSLEEP.SYNCS 0x989680 ;  /* 0x009896800000895d */ /* 0x004fea0003900000 */
[----:B------:R-:W2:Y:S02]  /*9060*/  @!P0 SYNCS.PHASECHK.TRANS64 P0, [R0+URZ], R3 ;  /* 0x00000003000085a7 */ /* 0x000ea400080010ff */
[----:B--2---:R-:W-:Y:S05]  /*9070*/  @!P0 BRA `(.L_x_165) ;  /* 0xfffffffc00f08947 */ /* 0x004fea000383ffff */
[----:B------:R-:W-:Y:S05]  /*9080*/  BRA `(.L_x_166) ;  /* 0xffffff9400e07947 */ /* 0x000fea000383ffff */
.L_x_46:
[----:B---3--:R-:W-:-:S07]  /*9090*/  MOV R0, UR4 ;  /* 0x0000000400007c02 */ /* 0x008fce0008000f00 */
.L_x_167:
[----:B-1----:R1:W2:Y:S02]  /*90a0*/  SYNCS.PHASECHK.TRANS64.TRYWAIT P0, [R0+URZ], R3 ;  /* 0x00000003000075a7 */ /* 0x0022a400080011ff */
[----:B--2---:R-:W-:Y:S05]  /*90b0*/  @!P0 NANOSLEEP.SYNCS 0x989680 ;  /* 0x009896800000895d */ /* 0x004fea0003900000 */
[----:B------:R-:W2:Y:S02]  /*90c0*/  @!P0 SYNCS.PHASECHK.TRANS64 P0, [R0+URZ], R3 ;  /* 0x00000003000085a7 */ /* 0x000ea400080010ff */
[----:B--2---:R-:W-:Y:S05]  /*90d0*/  @!P0 BRA `(.L_x_167) ;  /* 0xfffffffc00f08947 */ /* 0x004fea000383ffff */
[----:B------:R-:W-:Y:S05]  /*90e0*/  BRA `(.L_x_168) ;  /* 0xffffff9400ec7947 */ /* 0x000fea000383ffff */
.L_x_47:
[----:B---3--:R-:W-:-:S07]  /*90f0*/  MOV R0, UR4 ;  /* 0x0000000400007c02 */ /* 0x008fce0008000f00 */
.L_x_169:
[----:B-1----:R1:W2:Y:S02]  /*9100*/  SYNCS.PHASECHK.TRANS64.TRYWAIT P0, [R0+URZ], R3 ;  /* 0x00000003000075a7 */ /* 0x0022a400080011ff */
[----:B--2---:R-:W-:Y:S05]  /*9110*/  @!P0 NANOSLEEP.SYNCS 0x989680 ;  /* 0x009896800000895d */ /* 0x004fea0003900000 */
[----:B------:R-:W2:Y:S02]  /*9120*/  @!P0 SYNCS.PHASECHK.TRANS64 P0, [R0+URZ], R3 ;  /* 0x00000003000085a7 */ /* 0x000ea400080010ff */
[----:B--2---:R-:W-:Y:S05]  /*9130*/  @!P0 BRA `(.L_x_169) ;  /* 0xfffffffc00f08947 */ /* 0x004fea000383ffff */
[----:B------:R-:W-:Y:S05]  /*9140*/  BRA `(.L_x_170) ;  /* 0xffffff9400f87947 */ /* 0x000fea000383ffff */
.L_x_48:
[----:B---3--:R-:W-:-:S07]  /*9150*/  MOV R0, UR4 ;  /* 0x0000000400007c02 */ /* 0x008fce0008000f00 */
.L_x_171:
[----:B-1----:R1:W2:Y:S02]  /*9160*/  SYNCS.PHASECHK.TRANS64.TRYWAIT P0, [R0+URZ], R3 ;  /* 0x00000003000075a7 */ /* 0x0022a400080011ff */
[----:B--2---:R-:W-:Y:S05]  /*9170*/  @!P0 NANOSLEEP.SYNCS 0x989680 ;  /* 0x009896800000895d */ /* 0x004fea0003900000 */
[----:B------:R-:W2:Y:S02]  /*9180*/  @!P0 SYNCS.PHASECHK.TRANS64 P0, [R0+URZ], R3 ;  /* 0x00000003000085a7 */ /* 0x000ea400080010ff */
[----:B--2---:R-:W-:Y:S05]  /*9190*/  @!P0 BRA `(.L_x_171) ;  /* 0xfffffffc00f08947 */ /* 0x004fea000383ffff */
[----:B------:R-:W-:Y:S05]  /*91a0*/  BRA `(.L_x_172) ;  /* 0xffffff9800047947 */ /* 0x000fea000383ffff */
.L_x_49:
[----:B---3--:R-:W-:-:S07]  /*91b0*/  MOV R0, UR4 ;  /* 0x0000000400007c02 */ /* 0x008fce0008000f00 */
.L_x_173:
[----:B-1----:R1:W2:Y:S02]  /*91c0*/  SYNCS.PHASECHK.TRANS64.TRYWAIT P0, [R0+URZ], R3 ;  /* 0x00000003000075a7 */ /* 0x0022a400080011ff */
[----:B--2---:R-:W-:Y:S05]  /*91d0*/  @!P0 NANOSLEEP.SYNCS 0x989680 ;  /* 0x009896800000895d */ /* 0x004fea0003900000 */
[----:B------:R-:W2:Y:S02]  /*91e0*/  @!P0 SYNCS.PHASECHK.TRANS64 P0, [R0+URZ], R3 ;  /* 0x00000003000085a7 */ /* 0x000ea400080010ff */
[----:B--2---:R-:W-:Y:S05]  /*91f0*/  @!P0 BRA `(.L_x_173) ;  /* 0xfffffffc00f08947 */ /* 0x004fea000383ffff */
[----:B------:R-:W-:Y:S05]  /*9200*/  BRA `(.L_x_174) ;  /* 0xffffff9800107947 */ /* 0x000fea000383ffff */
.L_x_50:
[----:B---3--:R-:W-:-:S07]  /*9210*/  MOV R0, UR4 ;  /* 0x0000000400007c02 */ /* 0x008fce0008000f00 */
.L_x_175:
[----:B-1----:R1:W2:Y:S02]  /*9220*/  SYNCS.PHASECHK.TRANS64.TRYWAIT P0, [R0+URZ], R3 ;  /* 0x00000003000075a7 */ /* 0x0022a400080011ff */
[----:B--2---:R-:W-:Y:S05]  /*9230*/  @!P0 NANOSLEEP.SYNCS 0x989680 ;  /* 0x009896800000895d */ /* 0x004fea0003900000 */
[----:B------:R-:W2:Y:S02]  /*9240*/  @!P0 SYNCS.PHASECHK.TRANS64 P0, [R0+URZ], R3 ;  /* 0x00000003000085a7 */ /* 0x000ea400080010ff */
[----:B--2---:R-:W-:Y:S05]  /*9250*/  @!P0 BRA `(.L_x_175) ;  /* 0xfffffffc00f08947 */ /* 0x004fea000383ffff */
[----:B------:R-:W-:Y:S05]  /*9260*/  BRA `(.L_x_176) ;  /* 0xffffff98001c7947 */ /* 0x000fea000383ffff */
.L_x_51:
[----:B---3--:R-:W-:-:S07]  /*9270*/  MOV R0, UR4 ;  /* 0x0000000400007c02 */ /* 0x008fce0008000f00 */
.L_x_177:
[----:B-1----:R1:W2:Y:S02]  /*9280*/  SYNCS.PHASECHK.TRANS64.TRYWAIT P0, [R0+URZ], R3 ;  /* 0x00000003000075a7 */ /* 0x0022a400080011ff */
[----:B--2---:R-:W-:Y:S05]  /*9290*/  @!P0 NANOSLEEP.SYNCS 0x989680 ;  /* 0x009896800000895d */ /* 0x004fea0003900000 */
[----:B------:R-:W2:Y:S02]  /*92a0*/  @!P0 SYNCS.PHASECHK.TRANS64 P0, [R0+URZ], R3 ;  /* 0x00000003000085a7 */ /* 0x000ea400080010ff */
[----:B--2---:R-:W-:Y:S05]  /*92b0*/  @!P0 BRA `(.L_x_177) ;  /* 0xfffffffc00f08947 */ /* 0x004fea000383ffff */
[----:B------:R-:W-:Y:S05]  /*92c0*/  BRA `(.L_x_178) ;  /* 0xffffff9800287947 */ /* 0x000fea000383ffff */
.L_x_52:
[----:B---3--:R-:W-:-:S07]  /*92d0*/  MOV R0, UR4 ;  /* 0x0000000400007c02 */ /* 0x008fce0008000f00 */
.L_x_179:
[----:B-1----:R1:W2:Y:S02]  /*92e0*/  SYNCS.PHASECHK.TRANS64.TRYWAIT P0, [R0+URZ], R3 ;  /* 0x00000003000075a7 */ /* 0x0022a400080011ff */
[----:B--2---:R-:W-:Y:S05]  /*92f0*/  @!P0 NANOSLEEP.SYNCS 0x989680 ;  /* 0x009896800000895d */ /* 0x004fea0003900000 */
[----:B------:R-:W2:Y:S02]  /*9300*/  @!P0 SYNCS.PHASECHK.TRANS64 P0, [R0+URZ], R3 ;  /* 0x00000003000085a7 */ /* 0x000ea400080010ff */
[----:B--2---:R-:W-:Y:S05]  /*9310*/  @!P0 BRA `(.L_x_179) ;  /* 0xfffffffc00f08947 */ /* 0x004fea000383ffff */
[----:B------:R-:W-:Y:S05]  /*9320*/  BRA `(.L_x_180) ;  /* 0xffffff9800347947 */ /* 0x000fea000383ffff */
.L_x_53:
[----:B---3--:R-:W-:-:S07]  /*9330*/  MOV R0, UR4 ;  /* 0x0000000400007c02 */ /* 0x008fce0008000f00 */
.L_x_181:
[----:B-1----:R1:W2:Y:S02]  /*9340*/  SYNCS.PHASECHK.TRANS64.TRYWAIT P0, [R0+URZ], R3 ;  /* 0x00000003000075a7 */ /* 0x0022a400080011ff */
[----:B--2---:R-:W-:Y:S05]  /*9350*/  @!P0 NANOSLEEP.SYNCS 0x989680 ;  /* 0x009896800000895d */ /* 0x004fea0003900000 */
[----:B------:R-:W2:Y:S02]  /*9360*/  @!P0 SYNCS.PHASECHK.TRANS64 P0, [R0+URZ], R3 ;  /* 0x00000003000085a7 */ /* 0x000ea400080010ff */
[----:B--2---:R-:W-:Y:S05]  /*9370*/  @!P0 BRA `(.L_x_181) ;  /* 0xfffffffc00f08947 */ /* 0x004fea000383ffff */
[----:B------:R-:W-:Y:S05]  /*9380*/  BRA `(.L_x_182) ;  /* 0xffffff9800407947 */ /* 0x000fea000383ffff */
.L_x_54:
[----:B---3--:R-:W-:-:S07]  /*9390*/  MOV R0, UR4 ;  /* 0x0000000400007c02 */ /* 0x008fce0008000f00 */
.L_x_183:
[----:B-1----:R1:W2:Y:S02]  /*93a0*/  SYNCS.PHASECHK.TRANS64.TRYWAIT P0, [R0+URZ], R3 ;  /* 0x00000003000075a7 */ /* 0x0022a400080011ff */
[----:B--2---:R-:W-:Y:S05]  /*93b0*/  @!P0 NANOSLEEP.SYNCS 0x989680 ;  /* 0x009896800000895d */ /* 0x004fea0003900000 */
[----:B------:R-:W2:Y:S02]  /*93c0*/  @!P0 SYNCS.PHASECHK.TRANS64 P0, [R0+URZ], R3 ;  /* 0x00000003000085a7 */ /* 0x000ea400080010ff */
[----:B--2---:R-:W-:Y:S05]  /*93d0*/  @!P0 BRA `(.L_x_183) ;  /* 0xfffffffc00f08947 */ /* 0x004fea000383ffff */
[----:B------:R-:W-:Y:S05]  /*93e0*/  BRA `(.L_x_184) ;  /* 0xffffff98004c7947 */ /* 0x000fea000383ffff */
.L_x_55:
[----:B---3--:R-:W-:-:S07]  /*93f0*/  MOV R0, UR4 ;  /* 0x0000000400007c02 */ /* 0x008fce0008000f00 */
.L_x_185:
[----:B-1----:R1:W2:Y:S02]  /*9400*/  SYNCS.PHASECHK.TRANS64.TRYWAIT P0, [R0+URZ], R3 ;  /* 0x00000003000075a7 */ /* 0x0022a400080011ff */
[----:B--2---:R-:W-:Y:S05]  /*9410*/  @!P0 NANOSLEEP.SYNCS 0x989680 ;  /* 0x009896800000895d */ /* 0x004fea0003900000 */
[----:B------:R-:W2:Y:S02]  /*9420*/  @!P0 SYNCS.PHASECHK.TRANS64 P0, [R0+URZ], R3 ;  /* 0x00000003000085a7 */ /* 0x000ea400080010ff */
[----:B--2---:R-:W-:Y:S05]  /*9430*/  @!P0 BRA `(.L_x_185) ;  /* 0xfffffffc00f08947 */ /* 0x004fea000383ffff */
[----:B------:R-:W-:Y:S05]  /*9440*/  BRA `(.L_x_186) ;  /* 0xffffff9800587947 */ /* 0x000fea000383ffff */
.L_x_58:
[----:B-1----:R1:W2:Y:S02]  /*9450*/  SYNCS.PHASECHK.TRANS64.TRYWAIT P0, [R0+URZ+0x180], R5 ;  /* 0x00018005000075a7 */ /* 0x0022a400080011ff */
[----:B--2---:R-:W-:Y:S05]  /*9460*/  @!P0 NANOSLEEP.SYNCS 0x989680 ;  /* 0x009896800000895d */ /* 0x004fea0003900000 */
[----:B------:R-:W2:Y:S02]  /*9470*/  @!P0 SYNCS.PHASECHK.TRANS64 P0, [R0+URZ+0x180], R5 ;  /* 0x00018005000085a7 */ /* 0x000ea400080010ff */
[----:B--2---:R-:W-:Y:S05]  /*9480*/  @!P0 BRA `(.L_x_58) ;  /* 0xfffffffc00f08947 */ /* 0x004fea000383ffff */
[----:B------:R-:W-:Y:S05]  /*9490*/  BRA `(.L_x_187) ;  /* 0xffffff9800b87947 */ /* 0x000fea000383ffff */
.L_x_59:
[----:B------:R-:W-:-:S07]  /*94a0*/  MOV R0, UR5 ;  /* 0x0000000500007c02 */ /* 0x000fce0008000f00 */
.L_x_188:
[----:B-1----:R1:W2:Y:S02]  /*94b0*/  SYNCS.PHASECHK.TRANS64.TRYWAIT P0, [R0+URZ+0x130], R7 ;  /* 0x00013007000075a7 */ /* 0x0022a400080011ff */
[----:B--2---:R-:W-:Y:S05]  /*94c0*/  @!P0 NANOSLEEP.SYNCS 0x989680 ;  /* 0x009896800000895d */ /* 0x004fea0003900000 */
[----:B------:R-:W2:Y:S02]  /*94d0*/  @!P0 SYNCS.PHASECHK.TRANS64 P0, [R0+URZ+0x130], R7 ;  /* 0x00013007000085a7 */ /* 0x000ea400080010ff */
[----:B--2---:R-:W-:Y:S05]  /*94e0*/  @!P0 BRA `(.L_x_188) ;  /* 0xfffffffc00f08947 */ /* 0x004fea000383ffff */
[----:B------:R-:W-:Y:S05]  /*94f0*/  BRA `(.L_x_189) ;  /* 0xffffff9800c87947 */ /* 0x000fea000383ffff */
.L_x_60:
[----:B-1----:R1:W2:Y:S02]  /*9500*/  SYNCS.PHASECHK.TRANS64.TRYWAIT P1, [R0+URZ+0x120], R5 ;  /* 0x00012005000075a7 */ /* 0x0022a400080211ff */
[----:B--2---:R-:W-:Y:S05]  /*9510*/  @!P1 NANOSLEEP.SYNCS 0x989680 ;  /* 0x009896800000995d */ /* 0x004fea0003900000 */
[----:B------:R-:W2:Y:S02]  /*9520*/  @!P1 SYNCS.PHASECHK.TRANS64 P1, [R0+URZ+0x120], R5 ;  /* 0x00012005000095a7 */ /* 0x000ea400080210ff */
[----:B--2---:R-:W-:Y:S05]  /*9530*/  @!P1 BRA `(.L_x_60) ;  /* 0xfffffffc00f09947 */ /* 0x004fea000383ffff */
[----:B------:R-:W-:Y:S05]  /*9540*/  BRA `(.L_x_190) ;  /* 0xffffff9800f87947 */ /* 0x000fea000383ffff */
.L_x_63:
[----:B------:R-:W-:-:S07]  /*9550*/  MOV R0, UR5 ;  /* 0x0000000500007c02 */ /* 0x000fce0008000f00 */
.L_x_191:
[----:B-1----:R1:W2:Y:S02]  /*9560*/  SYNCS.PHASECHK.TRANS64.TRYWAIT P0, [R0+URZ+0x130], R3 ;  /* 0x00013003000075a7 */ /* 0x0022a400080011ff */
[----:B--2---:R-:W-:Y:S05]  /*9570*/  @!P0 NANOSLEEP.SYNCS 0x989680 ;  /* 0x009896800000895d */ /* 0x004fea0003900000 */
[----:B------:R-:W2:Y:S02]  /*9580*/  @!P0 SYNCS.PHASECHK.TRANS64 P0, [R0+URZ+0x130], R3 ;  /* 0x00013003000085a7 */ /* 0x000ea400080010ff */
[----:B--2---:R-:W-:Y:S05]  /*9590*/  @!P0 BRA `(.L_x_191) ;  /* 0xfffffffc00f08947 */ /* 0x004fea000383ffff */
[----:B------:R-:W-:Y:S05]  /*95a0*/  BRA `(.L_x_62) ;  /* 0xffffff9c004c7947 */ /* 0x000fea000383ffff */
.L_x_72:
[----:B-1----:R-:W-:-:S04]  /*95b0*/  MOV R4, UR6 ;  /* 0x0000000600047c02 */ /* 0x002fc80008000f00 */
[----:B------:R1:W2:Y:S03]  /*95c0*/  SYNCS.PHASECHK.TRANS64.TRYWAIT P0, [R4+URZ+0x8], R5 ;  /* 0x00000805040075a7 */ /* 0x0002a600080011ff */
[----:B--2---:R-:W-:Y:S05]  /*95d0*/  @!P0 NANOSLEEP.SYNCS 0x989680 ;  /* 0x009896800000895d */ /* 0x004fea0003900000 */
[----:B------:R-:W2:Y:S02]  /*95e0*/  @!P0 SYNCS.PHASECHK.TRANS64 P0, [R4+URZ+0x8], R5 ;  /* 0x00000805040085a7 */ /* 0x000ea400080010ff */
[----:B--2---:R-:W-:Y:S05]  /*95f0*/  @!P0 BRA `(.L_x_72) ;  /* 0xfffffffc00ec8947 */ /* 0x004fea000383ffff */
[----:B------:R-:W-:Y:S05]  /*9600*/  BRA `(.L_x_71) ;  /* 0xffffffa000007947 */ /* 0x000fea000383ffff */
.L_x_74:
[----:B------:R-:W-:Y:S01]  /*9610*/  BSSY B0, `(.L_x_192) ;  /* 0x0000006000007945 */ /* 0x000fe20003800000 */
[----:B------:R-:W-:-:S07]  /*9620*/  MOV R15, 0xffffffff ;  /* 0xffffffff000f7802 */ /* 0x000fce0000000f00 */
[----:B-1---5:R-:W-:Y:S05]  /*9630*/  WARPSYNC.COLLECTIVE R15, `(.L_x_193) ;  /* 0x000000000f0c7348 */ /* 0x022fea0003c00000 */
[----:B------:R-:W-:Y:S02]  /*9640*/  ELECT P6, UR79, PT ;  /* 0x00000000004f782f */ /* 0x000fe400038c0000 */
[----:B------:R-:W-:Y:S01]  /*9650*/  MOV R14, UR79 ;  /* 0x0000004f000e7c02 */ /* 0x000fe20008000f00 */
[----:B-1---5:R-:W-:Y:S10]  /*9660*/  ENDCOLLECTIVE ;  /* 0x000000000000791b */ /* 0x022ff40003800000 */
.L_x_193:
[----:B------:R-:W-:Y:S05]  /*9670*/  BSYNC B0 ;  /* 0x0000000000007941 */ /* 0x000fea0003800000 */
.L_x_192:
[----:B------:R-:W-:Y:S05]  /*9680*/  BRA `(.L_x_194) ;  /* 0xffffffa000307947 */ /* 0x000fea000383ffff */
.L_x_76:
[----:B-1----:R-:W-:-:S04]  /*9690*/  MOV R2, UR6 ;  /* 0x0000000600027c02 */ /* 0x002fc80008000f00 */
[----:B------:R1:W2:Y:S03]  /*96a0*/  SYNCS.PHASECHK.TRANS64.TRYWAIT P0, [R2+URZ+0x8], R3 ;  /* 0x00000803020075a7 */ /* 0x0002a600080011ff */
[----:B--2---:R-:W-:Y:S05]  /*96b0*/  @!P0 NANOSLEEP.SYNCS 0x989680 ;  /* 0x009896800000895d */ /* 0x004fea0003900000 */
[----:B------:R-:W2:Y:S02]  /*96c0*/  @!P0 SYNCS.PHASECHK.TRANS64 P0, [R2+URZ+0x8], R3 ;  /* 0x00000803020085a7 */ /* 0x000ea400080010ff */
[----:B--2---:R-:W-:Y:S05]  /*96d0*/  @!P0 BRA `(.L_x_76) ;  /* 0xfffffffc00ec8947 */ /* 0x004fea000383ffff */
[----:B------:R-:W-:Y:S05]  /*96e0*/  BRA `(.L_x_75) ;  /* 0xffffffa000347947 */ /* 0x000fea000383ffff */
.L_x_77:
[----:B-1----:R1:W2:Y:S02]  /*96f0*/  SYNCS.PHASECHK.TRANS64.TRYWAIT P0, [R0+URZ+0x120], R5 ;  /* 0x00012005000075a7 */ /* 0x0022a400080011ff */
[----:B--2---:R-:W-:Y:S05]  /*9700*/  @!P0 NANOSLEEP.SYNCS 0x989680 ;  /* 0x009896800000895d */ /* 0x004fea0003900000 */
[----:B------:R-:W2:Y:S02]  /*9710*/  @!P0 SYNCS.PHASECHK.TRANS64 P0, [R0+URZ+0x120], R5 ;  /* 0x00012005000085a7 */ /* 0x000ea400080010ff */
[----:B--2---:R-:W-:Y:S05]  /*9720*/  @!P0 BRA `(.L_x_77) ;  /* 0xfffffffc00f08947 */ /* 0x004fea000383ffff */
[----:B------:R-:W-:Y:S05]  /*9730*/  BRA `(.L_x_195) ;  /* 0xffffffa400207947 */ /* 0x000fea000383ffff */
.L_x_79:
[----:B------:R-:W-:-:S07]  /*9740*/  MOV R0, UR9 ;  /* 0x0000000900007c02 */ /* 0x000fce0008000f00 */
.L_x_196:
[----:B-1----:R1:W2:Y:S02]  /*9750*/  SYNCS.PHASECHK.TRANS64.TRYWAIT P0, [R0+URZ+0x160], R5 ;  /* 0x00016005000075a7 */ /* 0x0022a400080011ff */
[----:B--2---:R-:W-:Y:S05]  /*9760*/  @!P0 NANOSLEEP.SYNCS 0x989680 ;  /* 0x009896800000895d */ /* 0x004fea0003900000 */
[----:B------:R-:W2:Y:S02]  /*9770*/  @!P0 SYNCS.PHASECHK.TRANS64 P0, [R0+URZ+0x160], R5 ;  /* 0x00016005000085a7 */ /* 0x000ea400080010ff */
[----:B--2---:R-:W-:Y:S05]  /*9780*/  @!P0 BRA `(.L_x_196) ;  /* 0xfffffffc00f08947 */ /* 0x004fea000383ffff */
[----:B------:R-:W-:Y:S05]  /*9790*/  BRA `(.L_x_197) ;  /* 0xffffffa4006c7947 */ /* 0x000fea000383ffff */
.L_x_82:
[----:B------:R-:W-:Y:S07]  /*97a0*/  MOV R0, UR8 ;  /* 0x0000000800007c02 */ /* 0x000fee0008000f00 */
.L_x_198:
[----:B-1----:R1:W2:Y:S02]  /*97b0*/  SYNCS.PHASECHK.TRANS64.TRYWAIT P0, [R0+URZ], R5 ;  /* 0x00000005000075a7 */ /* 0x0022a400080011ff */
[----:B--2---:R-:W-:Y:S05]  /*97c0*/  @!P0 NANOSLEEP.SYNCS 0x989680 ;  /* 0x009896800000895d */ /* 0x004fea0003900000 */
[----:B------:R-:W2:Y:S02]  /*97d0*/  @!P0 SYNCS.PHASECHK.TRANS64 P0, [R0+URZ], R5 ;  /* 0x00000005000085a7 */ /* 0x000ea400080010ff */
[----:B--2---:R-:W-:Y:S05]  /*97e0*/  @!P0 BRA `(.L_x_198) ;  /* 0xfffffffc00f08947 */ /* 0x004fea000383ffff */
[----:B------:R-:W-:Y:S05]  /*97f0*/  BRA `(.L_x_81) ;  /* 0xffffffa400807947 */ /* 0x000fea000383ffff */
.L_x_86:
[----:B-1----:R-:W-:-:S07]  /*9800*/  MOV R0, UR8 ;  /* 0x0000000800007c02 */ /* 0x002fce0008000f00 */
.L_x_199:
[----:B-1----:R1:W2:Y:S02]  /*9810*/  SYNCS.PHASECHK.TRANS64.TRYWAIT P0, [R0+URZ], R3 ;  /* 0x00000003000075a7 */ /* 0x0022a400080011ff */
[----:B--2---:R-:W-:Y:S05]  /*9820*/  @!P0 NANOSLEEP.SYNCS 0x989680 ;  /* 0x009896800000895d */ /* 0x004fea0003900000 */
[----:B------:R-:W2:Y:S02]  /*9830*/  @!P0 SYNCS.PHASECHK.TRANS64 P0, [R0+URZ], R3 ;  /* 0x00000003000085a7 */ /* 0x000ea400080010ff */
[----:B--2---:R-:W-:Y:S05]  /*9840*/  @!P0 BRA `(.L_x_199) ;  /* 0xfffffffc00f08947 */ /* 0x004fea000383ffff */
[----:B------:R-:W-:Y:S05]  /*9850*/  BRA `(.L_x_200) ;  /* 0xffffffa800747947 */ /* 0x000fea000383ffff */
.L_x_87:
[----:B------:R-:W-:-:S07]  /*9860*/  MOV R0, UR8 ;  /* 0x0000000800007c02 */ /* 0x000fce0008000f00 */
.L_x_201:
[----:B-1----:R1:W2:Y:S02]  /*9870*/  SYNCS.PHASECHK.TRANS64.TRYWAIT P0, [R0+URZ], R3 ;  /* 0x00000003000075a7 */ /* 0x0022a400080011ff */
[----:B--2---:R-:W-:Y:S05]  /*9880*/  @!P0 NANOSLEEP.SYNCS 0x989680 ;  /* 0x009896800000895d */ /* 0x004fea0003900000 */
[----:B------:R-:W2:Y:S02]  /*9890*/  @!P0 SYNCS.PHASECHK.TRANS64 P0, [R0+URZ], R3 ;  /* 0x00000003000085a7 */ /* 0x000ea400080010ff */
[----:B--2---:R-:W-:Y:S05]  /*98a0*/  @!P0 BRA `(.L_x_201) ;  /* 0xfffffffc00f08947 */ /* 0x004fea000383ffff */
[----:B------:R-:W-:Y:S05]  /*98b0*/  BRA `(.L_x_202) ;  /* 0xffffffa800807947 */ /* 0x000fea000383ffff */
.L_x_88:
[----:B------:R-:W-:-:S07]  /*98c0*/  MOV R0, UR8 ;  /* 0x0000000800007c02 */ /* 0x000fce0008000f00 */
.L_x_203:
[----:B-1----:R1:W2:Y:S02]  /*98d0*/  SYNCS.PHASECHK.TRANS64.TRYWAIT P0, [R0+URZ], R3 ;  /* 0x00000003000075a7 */ /* 0x0022a400080011ff */
[----:B--2---:R-:W-:Y:S05]  /*98e0*/  @!P0 NANOSLEEP.SYNCS 0x989680 ;  /* 0x009896800000895d */ /* 0x004fea0003900000 */
[----:B------:R-:W2:Y:S02]  /*98f0*/  @!P0 SYNCS.PHASECHK.TRANS64 P0, [R0+URZ], R3 ;  /* 0x00000003000085a7 */ /* 0x000ea400080010ff */
[----:B--2---:R-:W-:Y:S05]  /*9900*/  @!P0 BRA `(.L_x_203) ;  /* 0xfffffffc00f08947 */ /* 0x004fea000383ffff */
[----:B------:R-:W-:Y:S05]  /*9910*/  BRA `(.L_x_204) ;  /* 0xffffffa8008c7947 */ /* 0x000fea000383ffff */
.L_x_91:
[----:B------:R-:W-:-:S07]  /*9920*/  MOV R0, UR7 ;  /* 0x0000000700007c02 */ /* 0x000fce0008000f00 */
.L_x_205:
[----:B-1----:R1:W2:Y:S02]  /*9930*/  SYNCS.PHASECHK.TRANS64.TRYWAIT P1, [R0+URZ+0x1a0], R3 ;  /* 0x0001a003000075a7 */ /* 0x0022a400080211ff */
[----:B--2---:R-:W-:Y:S05]  /*9940*/  @!P1 NANOSLEEP.SYNCS 0x989680 ;  /* 0x009896800000995d */ /* 0x004fea0003900000 */
[----:B------:R-:W2:Y:S02]  /*9950*/  @!P1 SYNCS.PHASECHK.TRANS64 P1, [R0+URZ+0x1a0], R3 ;  /* 0x0001a003000095a7 */ /* 0x000ea400080210ff */
[----:B--2---:R-:W-:Y:S05]  /*9960*/  @!P1 BRA `(.L_x_205) ;  /* 0xfffffffc00f09947 */ /* 0x004fea000383ffff */
[----:B------:R-:W-:Y:S05]  /*9970*/  BRA `(.L_x_206) ;  /* 0xffffffa800d87947 */ /* 0x000fea000383ffff */
.L_x_96:
[----:B--2---:R2:W4:Y:S02]  /*9980*/  SYNCS.PHASECHK.TRANS64.TRYWAIT P0, [R0+URZ+0x120], R3 ;  /* 0x00012003000075a7 */ /* 0x00452400080011ff */
[----:B----4-:R-:W-:Y:S05]  /*9990*/  @!P0 NANOSLEEP.SYNCS 0x989680 ;  /* 0x009896800000895d */ /* 0x010fea0003900000 */
[----:B------:R-:W4:Y:S02]  /*99a0*/  @!P0 SYNCS.PHASECHK.TRANS64 P0, [R0+URZ+0x120], R3 ;  /* 0x00012003000085a7 */ /* 0x000f2400080010ff */
[----:B----4-:R-:W-:Y:S05]  /*99b0*/  @!P0 BRA `(.L_x_96) ;  /* 0xfffffffc00f08947 */ /* 0x010fea000383ffff */
[----:B------:R-:W-:Y:S05]  /*99c0*/  BRA `(.L_x_207) ;  /* 0xffffffac00ec7947 */ /* 0x000fea000383ffff */
.L_x_99:
[----:B------:R-:W-:Y:S07]  /*99d0*/  MOV R0, UR7 ;  /* 0x0000000700007c02 */ /* 0x000fee0008000f00 */
.L_x_208:
[----:B--2---:R2:W4:Y:S02]  /*99e0*/  SYNCS.PHASECHK.TRANS64.TRYWAIT P0, [R0+URZ+0x118], R3 ;  /* 0x00011803000075a7 */ /* 0x00452400080011ff */
[----:B----4-:R-:W-:Y:S05]  /*99f0*/  @!P0 NANOSLEEP.SYNCS 0x989680 ;  /* 0x009896800000895d */ /* 0x010fea0003900000 */
[----:B------:R-:W4:Y:S02]  /*9a00*/  @!P0 SYNCS.PHASECHK.TRANS64 P0, [R0+URZ+0x118], R3 ;  /* 0x00011803000085a7 */ /* 0x000f2400080010ff */
[----:B----4-:R-:W-:Y:S05]  /*9a10*/  @!P0 BRA `(.L_x_208) ;  /* 0xfffffffc00f08947 */ /* 0x010fea000383ffff */
[----:B------:R-:W-:Y:S05]  /*9a20*/  BRA `(.L_x_98) ;  /* 0xffffffb000cc7947 */ /* 0x000fea000383ffff */
.L_x_102:
[----:B------:R-:W-:Y:S07]  /*9a30*/  MOV R3, UR7 ;  /* 0x0000000700037c02 */ /* 0x000fee0008000f00 */
.L_x_209:
[----:B-1----:R1:W2:Y:S02]  /*9a40*/  SYNCS.PHASECHK.TRANS64.TRYWAIT P0, [R3+URZ+0xf0], R12 ;  /* 0x0000f00c030075a7 */ /* 0x0022a400080011ff */
[----:B--2---:R-:W-:Y:S05]  /*9a50*/  @!P0 NANOSLEEP.SYNCS 0x989680 ;  /* 0x009896800000895d */ /* 0x004fea0003900000 */
[----:B------:R-:W2:Y:S02]  /*9a60*/  @!P0 SYNCS.PHASECHK.TRANS64 P0, [R3+URZ+0xf0], R12 ;  /* 0x0000f00c030085a7 */ /* 0x000ea400080010ff */
[----:B--2---:R-:W-:Y:S05]  /*9a70*/  @!P0 BRA `(.L_x_209) ;  /* 0xfffffffc00f08947 */ /* 0x004fea000383ffff */
[----:B------:R-:W-:Y:S05]  /*9a80*/  BRA `(.L_x_210) ;  /* 0xffffffb400447947 */ /* 0x000fea000383ffff */
.L_x_103:
[----:B-1----:R-:W-:Y:S07]  /*9a90*/  MOV R3, UR7 ;  /* 0x0000000700037c02 */ /* 0x002fee0008000f00 */
.L_x_211:
[----:B-1----:R1:W2:Y:S02]  /*9aa0*/  SYNCS.PHASECHK.TRANS64.TRYWAIT P0, [R3+URZ+0xf8], R12 ;  /* 0x0000f80c030075a7 */ /* 0x0022a400080011ff */
[----:B--2---:R-:W-:Y:S05]  /*9ab0*/  @!P0 NANOSLEEP.SYNCS 0x989680 ;  /* 0x009896800000895d */ /* 0x004fea0003900000 */
[----:B------:R-:W2:Y:S02]  /*9ac0*/  @!P0 SYNCS.PHASECHK.TRANS64 P0, [R3+URZ+0xf8], R12 ;  /* 0x0000f80c030085a7 */ /* 0x000ea400080010ff */
[----:B--2---:R-:W-:Y:S05]  /*9ad0*/  @!P0 BRA `(.L_x_211) ;  /* 0xfffffffc00f08947 */ /* 0x004fea000383ffff */
[----:B------:R-:W-:Y:S05]  /*9ae0*/  BRA `(.L_x_212) ;  /* 0xffffffb400a07947 */ /* 0x000fea000383ffff */
.L_x_104:
[----:B-1----:R-:W-:Y:S07]  /*9af0*/  MOV R3, UR7 ;  /* 0x0000000700037c02 */ /* 0x002fee0008000f00 */
.L_x_213:
[----:B-1----:R1:W2:Y:S02]  /*9b00*/  SYNCS.PHASECHK.TRANS64.TRYWAIT P0, [R3+URZ+0x100], R12 ;  /* 0x0001000c030075a7 */ /* 0x0022a400080011ff */
[----:B--2---:R-:W-:Y:S05]  /*9b10*/  @!P0 NANOSLEEP.SYNCS 0x989680 ;  /* 0x009896800000895d */ /* 0x004fea0003900000 */
[----:B------:R-:W2:Y:S02]  /*9b20*/  @!P0 SYNCS.PHASECHK.TRANS64 P0, [R3+URZ+0x100], R12 ;  /* 0x0001000c030085a7 */ /* 0x000ea400080010ff */
[----:B--2---:R-:W-:Y:S05]  /*9b30*/  @!P0 BRA `(.L_x_213) ;  /* 0xfffffffc00f08947 */ /* 0x004fea000383ffff */
[----:B------:R-:W-:Y:S05]  /*9b40*/  BRA `(.L_x_214) ;  /* 0xffffffb400fc7947 */ /* 0x000fea000383ffff */
.L_x_105:
[----:B------:R-:W-:Y:S07]  /*9b50*/  MOV R3, UR7 ;  /* 0x0000000700037c02 */ /* 0x000fee0008000f00 */
.L_x_215:
[----:B-1----:R1:W2:Y:S02]  /*9b60*/  SYNCS.PHASECHK.TRANS64.TRYWAIT P0, [R3+URZ+0x108], R12 ;  /* 0x0001080c030075a7 */ /* 0x0022a400080011ff */
[----:B--2---:R-:W-:Y:S05]  /*9b70*/  @!P0 NANOSLEEP.SYNCS 0x989680 ;  /* 0x009896800000895d */ /* 0x004fea0003900000 */
[----:B------:R-:W2:Y:S02]  /*9b80*/  @!P0 SYNCS.PHASECHK.TRANS64 P0, [R3+URZ+0x108], R12 ;  /* 0x0001080c030085a7 */ /* 0x000ea400080010ff */
[----:B--2---:R-:W-:Y:S05]  /*9b90*/  @!P0 BRA `(.L_x_215) ;  /* 0xfffffffc00f08947 */ /* 0x004fea000383ffff */
[----:B------:R-:W-:Y:S05]  /*9ba0*/  BRA `(.L_x_216) ;  /* 0xffffffb8009c7947 */ /* 0x000fea000383ffff */
.L_x_107:
[----:B------:R-:W-:-:S07]  /*9bb0*/  MOV R0, UR7 ;  /* 0x0000000700007c02 */ /* 0x000fce0008000f00 */
.L_x_217:
[----:B-1----:R1:W4:Y:S02]  /*9bc0*/  SYNCS.PHASECHK.TRANS64.TRYWAIT P0, [R0+URZ+0xf0], R3 ;  /* 0x0000f003000075a7 */ /* 0x00232400080011ff */
[----:B----4-:R-:W-:Y:S05]  /*9bd0*/  @!P0 NANOSLEEP.SYNCS 0x989680 ;  /* 0x009896800000895d */ /* 0x010fea0003900000 */
[----:B------:R-:W4:Y:S02]  /*9be0*/  @!P0 SYNCS.PHASECHK.TRANS64 P0, [R0+URZ+0xf0], R3 ;  /* 0x0000f003000085a7 */ /* 0x000f2400080010ff */
[----:B----4-:R-:W-:Y:S05]  /*9bf0*/  @!P0 BRA `(.L_x_217) ;  /* 0xfffffffc00f08947 */ /* 0x010fea000383ffff */
[----:B------:R-:W-:Y:S05]  /*9c00*/  BRA `(.L_x_218) ;  /* 0xffffffbc00247947 */ /* 0x000fea000383ffff */
.L_x_108:
[----:B-1----:R-:W-:-:S07]  /*9c10*/  MOV R0, UR7 ;  /* 0x0000000700007c02 */ /* 0x002fce0008000f00 */
.L_x_219:
[----:B-1----:R1:W4:Y:S02]  /*9c20*/  SYNCS.PHASECHK.TRANS64.TRYWAIT P0, [R0+URZ+0xf8], R3 ;  /* 0x0000f803000075a7 */ /* 0x00232400080011ff */
[----:B----4-:R-:W-:Y:S05]  /*9c30*/  @!P0 NANOSLEEP.SYNCS 0x989680 ;  /* 0x009896800000895d */ /* 0x010fea0003900000 */
[----:B------:R-:W4:Y:S02]  /*9c40*/  @!P0 SYNCS.PHASECHK.TRANS64 P0, [R0+URZ+0xf8], R3 ;  /* 0x0000f803000085a7 */ /* 0x000f2400080010ff */
[----:B----4-:R-:W-:Y:S05]  /*9c50*/  @!P0 BRA `(.L_x_219) ;  /* 0xfffffffc00f08947 */ /* 0x010fea000383ffff */
[----:B------:R-:W-:Y:S05]  /*9c60*/  BRA `(.L_x_220) ;  /* 0xffffffbc00147947 */ /* 0x000fea000383ffff */
.L_x_109:
[----:B-1----:R-:W-:-:S07]  /*9c70*/  MOV R0, UR7 ;  /* 0x0000000700007c02 */ /* 0x002fce0008000f00 */
.L_x_221:
[----:B-1----:R1:W4:Y:S02]  /*9c80*/  SYNCS.PHASECHK.TRANS64.TRYWAIT P0, [R0+URZ+0x100], R3 ;  /* 0x00010003000075a7 */ /* 0x00232400080011ff */
[----:B----4-:R-:W-:Y:S05]  /*9c90*/  @!P0 NANOSLEEP.SYNCS 0x989680 ;  /* 0x009896800000895d */ /* 0x010fea0003900000 */
[----:B------:R-:W4:Y:S02]  /*9ca0*/  @!P0 SYNCS.PHASECHK.TRANS64 P0, [R0+URZ+0x100], R3 ;  /* 0x00010003000085a7 */ /* 0x000f2400080010ff */
[----:B----4-:R-:W-:Y:S05]  /*9cb0*/  @!P0 BRA `(.L_x_221) ;  /* 0xfffffffc00f08947 */ /* 0x010fea000383ffff */
[----:B------:R-:W-:Y:S05]  /*9cc0*/  BRA `(.L_x_222) ;  /* 0xffffffbc00047947 */ /* 0x000fea000383ffff */
.L_x_111:
[----:B--2---:R2:W3:Y:S02]  /*9cd0*/  SYNCS.PHASECHK.TRANS64.TRYWAIT P0, [R0+URZ+0x120], R3 ;  /* 0x00012003000075a7 */ /* 0x0044e400080011ff */
[----:B---3--:R-:W-:Y:S05]  /*9ce0*/  @!P0 NANOSLEEP.SYNCS 0x989680 ;  /* 0x009896800000895d */ /* 0x008fea0003900000 */
[----:B------:R-:W3:Y:S02]  /*9cf0*/  @!P0 SYNCS.PHASECHK.TRANS64 P0, [R0+URZ+0x120], R3 ;  /* 0x00012003000085a7 */ /* 0x000ee400080010ff */
[----:B---3--:R-:W-:Y:S05]  /*9d00*/  @!P0 BRA `(.L_x_111) ;  /* 0xfffffffc00f08947 */ /* 0x008fea000383ffff */
[----:B------:R-:W-:Y:S05]  /*9d10*/  BRA `(.L_x_223) ;  /* 0xffffffbc00d47947 */ /* 0x000fea000383ffff */
.L_x_122:
[----:B-1----:R-:W-:Y:S04]  /*9d20*/  MOV R0, UR48 ;  /* 0x0000003000007c02 */ /* 0x002fe80008000f00 */
[----:B------:R1:W3:Y:S03]  /*9d30*/  SYNCS.PHASECHK.TRANS64.TRYWAIT P1, [R0+URZ+0xd0], R5 ;  /* 0x0000d005000075a7 */ /* 0x0002e600080211ff */
[----:B---3--:R-:W-:Y:S05]  /*9d40*/  @!P1 NANOSLEEP.SYNCS 0x989680 ;  /* 0x009896800000995d */ /* 0x008fea0003900000 */
[----:B------:R-:W3:Y:S02]  /*9d50*/  @!P1 SYNCS.PHASECHK.TRANS64 P1, [R0+URZ+0xd0], R5 ;  /* 0x0000d005000095a7 */ /* 0x000ee400080210ff */
[----:B---3--:R-:W-:Y:S05]  /*9d60*/  @!P1 BRA `(.L_x_122) ;  /* 0xfffffffc00ec9947 */ /* 0x008fea000383ffff */
[----:B------:R-:W-:Y:S05]  /*9d70*/  BRA `(.L_x_121) ;  /* 0xffffffc800dc7947 */ /* 0x000fea000383ffff */
.L_x_124:
[----:B-1----:R1:W4:Y:S02]  /*9d80*/  SYNCS.PHASECHK.TRANS64.TRYWAIT P0, [R74+URZ+0x140], R3 ;  /* 0x000140034a0075a7 */ /* 0x00232400080011ff */
[----:B----4-:R-:W-:Y:S05]  /*9d90*/  @!P0 NANOSLEEP.SYNCS 0x989680 ;  /* 0x009896800000895d */ /* 0x010fea0003900000 */
[----:B------:R-:W4:Y:S02]  /*9da0*/  @!P0 SYNCS.PHASECHK.TRANS64 P0, [R74+URZ+0x140], R3 ;  /* 0x000140034a0085a7 */ /* 0x000f2400080010ff */
[----:B----4-:R-:W-:Y:S05]  /*9db0*/  @!P0 BRA `(.L_x_124) ;  /* 0xfffffffc00f08947 */ /* 0x010fea000383ffff */
[----:B------:R-:W-:Y:S05]  /*9dc0*/  BRA `(.L_x_123) ;  /* 0xffffffc800fc7947 */ /* 0x000fea000383ffff */
.L_x_133:
[----:B--2---:R2:W3:Y:S02]  /*9dd0*/  SYNCS.PHASECHK.TRANS64.TRYWAIT P0, [R3+URZ+0xd0], R0 ;  /* 0x0000d000030075a7 */ /* 0x0044e400080011ff */
[----:B---3--:R-:W-:Y:S05]  /*9de0*/  @!P0 NANOSLEEP.SYNCS 0x989680 ;  /* 0x009896800000895d */ /* 0x008fea0003900000 */
[----:B------:R-:W3:Y:S02]  /*9df0*/  @!P0 SYNCS.PHASECHK.TRANS64 P0, [R3+URZ+0xd0], R0 ;  /* 0x0000d000030085a7 */ /* 0x000ee400080010ff */
[----:B---3--:R-:W-:Y:S05]  /*9e00*/  @!P0 BRA `(.L_x_133) ;  /* 0xfffffffc00f08947 */ /* 0x008fea000383ffff */
[----:B------:R-:W-:Y:S05]  /*9e10*/  BRA `(.L_x_132) ;  /* 0xffffffd400087947 */ /* 0x000fea000383ffff */
.L_x_141:
[----:B--2---:R2:W3:Y:S02]  /*9e20*/  SYNCS.PHASECHK.TRANS64.TRYWAIT P0, [R83+URZ+0xd0], R4 ;  /* 0x0000d004530075a7 */ /* 0x0044e400080011ff */
[----:B---3--:R-:W-:Y:S05]  /*9e30*/  @!P0 NANOSLEEP.SYNCS 0x989680 ;  /* 0x009896800000895d */ /* 0x008fea0003900000 */
[----:B------:R-:W3:Y:S02]  /*9e40*/  @!P0 SYNCS.PHASECHK.TRANS64 P0, [R83+URZ+0xd0], R4 ;  /* 0x0000d004530085a7 */ /* 0x000ee400080010ff */
[----:B---3--:R-:W-:Y:S05]  /*9e50*/  @!P0 BRA `(.L_x_141) ;  /* 0xfffffffc00f08947 */ /* 0x008fea000383ffff */
[----:B------:R-:W-:Y:S05]  /*9e60*/  BRA `(.L_x_140) ;  /* 0xffffffdc00247947 */ /* 0x000fea000383ffff */
.L_x_149:
[----:B--2---:R2:W3:Y:S02]  /*9e70*/  SYNCS.PHASECHK.TRANS64.TRYWAIT P0, [R88+URZ+0xd0], R3 ;  /* 0x0000d003580075a7 */ /* 0x0044e400080011ff */
[----:B---3--:R-:W-:Y:S05]  /*9e80*/  @!P0 NANOSLEEP.SYNCS 0x989680 ;  /* 0x009896800000895d */ /* 0x008fea0003900000 */
[----:B------:R-:W3:Y:S02]  /*9e90*/  @!P0 SYNCS.PHASECHK.TRANS64 P0, [R88+URZ+0xd0], R3 ;  /* 0x0000d003580085a7 */ /* 0x000ee400080010ff */
[----:B---3--:R-:W-:Y:S05]  /*9ea0*/  @!P0 BRA `(.L_x_149) ;  /* 0xfffffffc00f08947 */ /* 0x008fea000383ffff */
[----:B------:R-:W-:Y:S05]  /*9eb0*/  BRA `(.L_x_148) ;  /* 0xffffffe400407947 */ /* 0x000fea000383ffff */
        .weak           $__internal_0_$__cuda_sm10x_tcgen05_guardrail_trap_col_being_dealloced_not_returned_by_alloc
        .type           $__internal_0_$__cuda_sm10x_tcgen05_guardrail_trap_col_being_dealloced_not_returned_by_alloc,@function
        .size           $__internal_0_$__cuda_sm10x_tcgen05_guardrail_trap_col_being_dealloced_not_returned_by_alloc,($__internal_1_$__cuda_sm10x_tcgen05_guardrail_trap_phase_invalid_during_alloc - $__internal_0_$__cuda_sm10x_tcgen05_guardrail_trap_col_being_dealloced_not_returned_by_alloc)
$__internal_0_$__cuda_sm10x_tcgen05_guardrail_trap_col_being_dealloced_not_returned_by_alloc:
[----:B------:R-:W-:Y:S05]  /*9ec0*/  BPT.TRAP 0x1 ;  /* 0x000000040000795c */ /* 0x000fea0000300000 */
[----:B------:R-:W-:-:S04]  /*9ed0*/  HFMA2 R3, -RZ, RZ, 0, 0 ;  /* 0x00000000ff037431 */ /* 0x000fc800000001ff */
[----:B------:R-:W-:Y:S05]  /*9ee0*/  RET.REL.NODEC R2 `(_ZN7cutlass13device_kernelINS_4gemm6kernel13GemmUniversalIN4cute5tupleIJiiiiEEENS1_10collective13CollectiveMmaINS1_35MainloopSm100TmaUmmaWarpSpecializedILi13ELi2ELi4ENS5_IJNS4_1CILi2EEENSA_ILi1EEESC_EEEEENS5_IJNSA_ILi128EEESF_NSA_ILi64EEEEEENS_6half_tENS5_IJlSC_lEEESI_SJ_NS4_8TiledMMAINS4_8MMA_AtomIJNS4_26SM100_MMA_F16BF16_2x1SM_SSISI_SI_fLi128ELi128ELNS4_4UMMA5MajorE0ELSO_0ELNSN_7ScaleInE0ELSP_0EEEEEENS4_6LayoutINS5_IJSC_SC_SC_EEENS5_IJNSA_ILi0EEESU_SU_EEEEENS5_IJNS4_10UnderscoreESX_SX_EEEEENS4_18SM100_TMA_2SM_LOADENS4_14ComposedLayoutINS4_7SwizzleILi3ELi4ELi3EEENS4_18smem_ptr_flag_bitsILi16EEENSS_INS5_IJNSA_ILi8EEESG_EEENS5_IJSG_SC_EEEEEEEvNS4_8identityES10_S1A_vS1B_EENS_8epilogue10collective18CollectiveEpilogueINS1D_23Sm100TmaWarpSpecializedILi4ELi2ELi16ELb1ELb0EEEJNS5_IJSG_SF_SG_EEENS5_IJNSS_ISG_SC_EENSS_INS5_IJNSA_ILi16EEESB_EEENS5_IJSC_SG_EEEEEEEESI_SJ_SI_SJ_NS1D_6fusion15FusionCallbacksIS1H_NS1P_17LinearCombinationISI_fSI_fLNS_15FloatRoundStyleE2EEES1I_S1O_JEEENS4_5SM1004TMEM4LOAD26SM100_TMEM_LOAD_32dp32b16xENS4_13SM90_TMA_LOADENS11_INS12_ILi1ELi4ELi3EEES15_NSS_INS5_IJS16_S1K_EEENS5_IJS1K_SC_EEEEEEENS4_39AutoVectorizingCopyWithAssumedAlignmentILi128EEENS4_14SM90_TMA_STOREES24_S26_S26_EEEvvEEEEvNT_6ParamsE) ;  /* 0xffffff6002447950 */ /* 0x000fea0003c3ffff */
        .weak           $__internal_1_$__cuda_sm10x_tcgen05_guardrail_trap_phase_invalid_during_alloc
        .type           $__internal_1_$__cuda_sm10x_tcgen05_guardrail_trap_phase_invalid_during_alloc,@function
        .size           $__internal_1_$__cuda_sm10x_tcgen05_guardrail_trap_phase_invalid_during_alloc,($__internal_2_$__cuda_sm10x_tcgen05_guardrail_trap_unallocated_columns_being_dealloced - $__internal_1_$__cuda_sm10x_tcgen05_guardrail_trap_phase_invalid_during_alloc)
$__internal_1_$__cuda_sm10x_tcgen05_guardrail_trap_phase_invalid_during_alloc:
[----:B------:R-:W-:Y:S05]  /*9ef0*/  BPT.TRAP 0x1 ;  /* 0x000000040000795c */ /* 0x000fea0000300000 */
[----:B------:R-:W-:-:S04]  /*9f00*/  MOV R3, 0x0 ;  /* 0x0000000000037802 */ /* 0x000fc80000000f00 */
[----:B------:R-:W-:Y:S05]  /*9f10*/  RET.REL.NODEC R2 `(_ZN7cutlass13device_kernelINS_4gemm6kernel13GemmUniversalIN4cute5tupleIJiiiiEEENS1_10collective13CollectiveMmaINS1_35MainloopSm100TmaUmmaWarpSpecializedILi13ELi2ELi4ENS5_IJNS4_1CILi2EEENSA_ILi1EEESC_EEEEENS5_IJNSA_ILi128EEESF_NSA_ILi64EEEEEENS_6half_tENS5_IJlSC_lEEESI_SJ_NS4_8TiledMMAINS4_8MMA_AtomIJNS4_26SM100_MMA_F16BF16_2x1SM_SSISI_SI_fLi128ELi128ELNS4_4UMMA5MajorE0ELSO_0ELNSN_7ScaleInE0ELSP_0EEEEEENS4_6LayoutINS5_IJSC_SC_SC_EEENS5_IJNSA_ILi0EEESU_SU_EEEEENS5_IJNS4_10UnderscoreESX_SX_EEEEENS4_18SM100_TMA_2SM_LOADENS4_14ComposedLayoutINS4_7SwizzleILi3ELi4ELi3EEENS4_18smem_ptr_flag_bitsILi16EEENSS_INS5_IJNSA_ILi8EEESG_EEENS5_IJSG_SC_EEEEEEEvNS4_8identityES10_S1A_vS1B_EENS_8epilogue10collective18CollectiveEpilogueINS1D_23Sm100TmaWarpSpecializedILi4ELi2ELi16ELb1ELb0EEEJNS5_IJSG_SF_SG_EEENS5_IJNSS_ISG_SC_EENSS_INS5_IJNSA_ILi16EEESB_EEENS5_IJSC_SG_EEEEEEEESI_SJ_SI_SJ_NS1D_6fusion15FusionCallbacksIS1H_NS1P_17LinearCombinationISI_fSI_fLNS_15FloatRoundStyleE2EEES1I_S1O_JEEENS4_5SM1004TMEM4LOAD26SM100_TMEM_LOAD_32dp32b16xENS4_13SM90_TMA_LOADENS11_INS12_ILi1ELi4ELi3EEES15_NSS_INS5_IJS16_S1K_EEENS5_IJS1K_SC_EEEEEEENS4_39AutoVectorizingCopyWithAssumedAlignmentILi128EEENS4_14SM90_TMA_STOREES24_S26_S26_EEEvvEEEEvNT_6ParamsE) ;  /* 0xffffff6002387950 */ /* 0x000fea0003c3ffff */
        .weak           $__internal_2_$__cuda_sm10x_tcgen05_guardrail_trap_unallocated_columns_being_dealloced
        .type           $__internal_2_$__cuda_sm10x_tcgen05_guardrail_trap_unallocated_columns_being_dealloced,@function
        .size           $__internal_2_$__cuda_sm10x_tcgen05_guardrail_trap_unallocated_columns_being_dealloced,(.L_x_225 - $__internal_2_$__cuda_sm10x_tcgen05_guardrail_trap_unallocated_columns_being_dealloced)
$__internal_2_$__cuda_sm10x_tcgen05_guardrail_trap_unallocated_columns_being_dealloced:
[----:B------:R-:W-:Y:S05]  /*9f20*/  BPT.TRAP 0x1 ;  /* 0x000000040000795c */ /* 0x000fea0000300000 */
[----:B------:R-:W-:-:S04]  /*9f30*/  HFMA2 R3, -RZ, RZ, 0, 0 ;  /* 0x00000000ff037431 */ /* 0x000fc800000001ff */
[----:B------:R-:W-:Y:S05]  /*9f40*/  RET.REL.NODEC R2 `(_ZN7cutlass13device_kernelINS_4gemm6kernel13GemmUniversalIN4cute5tupleIJiiiiEEENS1_10collective13CollectiveMmaINS1_35MainloopSm100TmaUmmaWarpSpecializedILi13ELi2ELi4ENS5_IJNS4_1CILi2EEENSA_ILi1EEESC_EEEEENS5_IJNSA_ILi128EEESF_NSA_ILi64EEEEEENS_6half_tENS5_IJlSC_lEEESI_SJ_NS4_8TiledMMAINS4_8MMA_AtomIJNS4_26SM100_MMA_F16BF16_2x1SM_SSISI_SI_fLi128ELi128ELNS4_4UMMA5MajorE0ELSO_0ELNSN_7ScaleInE0ELSP_0EEEEEENS4_6LayoutINS5_IJSC_SC_SC_EEENS5_IJNSA_ILi0EEESU_SU_EEEEENS5_IJNS4_10UnderscoreESX_SX_EEEEENS4_18SM100_TMA_2SM_LOADENS4_14ComposedLayoutINS4_7SwizzleILi3ELi4ELi3EEENS4_18smem_ptr_flag_bitsILi16EEENSS_INS5_IJNSA_ILi8EEESG_EEENS5_IJSG_SC_EEEEEEEvNS4_8identityES10_S1A_vS1B_EENS_8epilogue10collective18CollectiveEpilogueINS1D_23Sm100TmaWarpSpecializedILi4ELi2ELi16ELb1ELb0EEEJNS5_IJSG_SF_SG_EEENS5_IJNSS_ISG_SC_EENSS_INS5_IJNSA_ILi16EEESB_EEENS5_IJSC_SG_EEEEEEEESI_SJ_SI_SJ_NS1D_6fusion15FusionCallbacksIS1H_NS1P_17LinearCombinationISI_fSI_fLNS_15FloatRoundStyleE2EEES1I_S1O_JEEENS4_5SM1004TMEM4LOAD26SM100_TMEM_LOAD_32dp32b16xENS4_13SM90_TMA_LOADENS11_INS12_ILi1ELi4ELi3EEES15_NSS_INS5_IJS16_S1K_EEENS5_IJS1K_SC_EEEEEEENS4_39AutoVectorizingCopyWithAssumedAlignmentILi128EEENS4_14SM90_TMA_STOREES24_S26_S26_EEEvvEEEEvNT_6ParamsE) ;  /* 0xffffff60022c7950 */ /* 0x000fea0003c3ffff */
.L_x_224:
[----:B------:R-:W-:-:S00]  /*9f50*/  BRA `(.L_x_224) ;  /* 0xfffffffc00fc7947 */ /* 0x000fc0000383ffff */
[----:B------:R-:W-:-:S00]  /*9f60*/  NOP ;  /* 0x0000000000007918 */ /* 0x000fc00000000000 */
        /* <DEDUP_REMOVED lines=9> */
.L_x_225:


//--------------------- .nv.global.init           --------------------------
	.section	.nv.global.init,"aw",@progbits
.nv.global.init:
	.type		$str$27,@object
	.size		$str$27,($str$28 - $str$27)
$str$27:
        /*0000*/ 	.byte	0x28, 0x61, 0x64, 0x64, 0x72, 0x65, 0x73, 0x73, 0x20, 0x26, 0x20, 0x6d, 0x61, 0x73, 0x6b, 0x29
        /*0010*/ 	.byte	0x20, 0x3d, 0x3d, 0x20, 0x30, 0x00
	.type		$str$28,@object
	.size		$str$28,($str$26 - $str$28)
$str$28:
        /*0016*/ 	.byte	0x2f, 0x74, 0x6d, 0x70, 0x2f, 0x63, 0x75, 0x74, 0x6c, 0x61, 0x73, 0x73, 0x5f, 0x73, 0x77, 0x65
        /*0026*/ 	.byte	0x65, 0x70, 0x5f, 0x73, 0x72, 0x63, 0x2f, 0x69, 0x6e, 0x63, 0x6c, 0x75, 0x64, 0x65, 0x2f, 0x63
        /*0036*/ 	.byte	0x75, 0x74, 0x65, 0x2f, 0x70, 0x6f, 0x69, 0x6e, 0x74, 0x65, 0x72, 0x5f, 0x66, 0x6c, 0x61, 0x67
        /*0046*/ 	.byte	0x67, 0x65, 0x64, 0x2e, 0x68, 0x70, 0x70, 0x00
	.type		$str$26,@object
	.size		$str$26,($str$25 - $str$26)
$str$26:
        /*004e*/ 	.byte	0x2f, 0x74, 0x6d, 0x70, 0x2f, 0x63, 0x75, 0x74, 0x6c, 0x61, 0x73, 0x73, 0x5f, 0x73, 0x77, 0x65
        /*005e*/ 	.byte	0x65, 0x70, 0x5f, 0x73, 0x72, 0x63, 0x2f, 0x69, 0x6e, 0x63, 0x6c, 0x75, 0x64, 0x65, 0x2f, 0x63
        /*006e*/ 	.byte	0x75, 0x74, 0x65, 0x2f, 0x61, 0x74, 0x6f, 0x6d, 0x2f, 0x63, 0x6f, 0x70, 0x79, 0x5f, 0x74, 0x72
        /*007e*/ 	.byte	0x61, 0x69, 0x74, 0x73, 0x5f, 0x73, 0x6d, 0x31, 0x30, 0x30, 0x2e, 0x68, 0x70, 0x70, 0x00
	.type		$str$25,@object
	.size		$str$25,(__unnamed_1 - $str$25)
$str$25:
        /*008d*/ 	.byte	0x28, 0x28, 0x75, 0x69, 0x6e, 0x74, 0x33, 0x32, 0x5f, 0x74, 0x28, 0x74, 0x68, 0x72, 0x65, 0x61
        /*009d*/ 	.byte	0x64, 0x49, 0x64, 0x78, 0x2e, 0x78, 0x29, 0x20, 0x2f, 0x20, 0x33, 0x32, 0x29, 0x20, 0x25, 0x20
        /*00ad*/ 	.byte	0x34, 0x29, 0x20, 0x3d, 0x3d, 0x20, 0x28, 0x28, 0x28, 0x74, 0x6d, 0x65, 0x6d, 0x5f, 0x61, 0x64
        /*00bd*/ 	.byte	0x64, 0x72, 0x20, 0x3e, 0x3e, 0x20, 0x31, 0x36, 0x29, 0x20, 0x2f, 0x20, 0x33, 0x32, 0x29, 0x20
        /*00cd*/ 	.byte	0x25, 0x20, 0x34, 0x29, 0x00
	.type		__unnamed_1,@object
	.size		__unnamed_1,(__unnamed_2 - __unnamed_1)
__unnamed_1:
        /*00d2*/ 	.byte	0x61, 0x75, 0x74, 0x6f, 0x20, 0x63, 0x75, 0x74, 0x65, 0x3a, 0x3a, 0x61, 0x73, 0x5f, 0x70, 0x6f
        /* <DEDUP_REMOVED lines=24> */
        /*0262*/ 	.byte	0x34, 0x38, 0x3e, 0x3e, 0x3e, 0x3e, 0x5d, 0x00
	.type		__unnamed_2,@object
	.size		__unnamed_2,(.L_2 - __unnamed_2)
__unnamed_2:
        /* <DEDUP_REMOVED lines=40> */
        /*04ea*/ 	.byte	0x3a, 0x3a, 0x43, 0x3c, 0x30, 0x3e, 0x3e, 0x3e, 0x3e, 0x5d, 0x00
.L_2:


//--------------------- .nv.shared._ZN7cutlass13device_kernelINS_4gemm6kernel13GemmUniversalIN4cute5tupleIJiiiiEEENS1_10collective13CollectiveMmaINS1_35MainloopSm100TmaUmmaWarpSpecializedILi13ELi2ELi4ENS5_IJNS4_1CILi2EEENSA_ILi1EEESC_EEEEENS5_IJNSA_ILi128EEESF_NSA_ILi64EEEEEENS_6half_tENS5_IJlSC_lEEESI_SJ_NS4_8TiledMMAINS4_8MMA_AtomIJNS4_26SM100_MMA_F16BF16_2x1SM_SSISI_SI_fLi128ELi128ELNS4_4UMMA5MajorE0ELSO_0ELNSN_7ScaleInE0ELSP_0EEEEEENS4_6LayoutINS5_IJSC_SC_SC_EEENS5_IJNSA_ILi0EEESU_SU_EEEEENS5_IJNS4_10UnderscoreESX_SX_EEEEENS4_18SM100_TMA_2SM_LOADENS4_14ComposedLayoutINS4_7SwizzleILi3ELi4ELi3EEENS4_18smem_ptr_flag_bitsILi16EEENSS_INS5_IJNSA_ILi8EEESG_EEENS5_IJSG_SC_EEEEEEEvNS4_8identityES10_S1A_vS1B_EENS_8epilogue10collective18CollectiveEpilogueINS1D_23Sm100TmaWarpSpecializedILi4ELi2ELi16ELb1ELb0EEEJNS5_IJSG_SF_SG_EEENS5_IJNSS_ISG_SC_EENSS_INS5_IJNSA_ILi16EEESB_EEENS5_IJSC_SG_EEEEEEEESI_SJ_SI_SJ_NS1D_6fusion15FusionCallbacksIS1H_NS1P_17LinearCombinationISI_fSI_fLNS_15FloatRoundStyleE2EEES1I_S1O_JEEENS4_5SM1004TMEM4LOAD26SM100_TMEM_LOAD_32dp32b16xENS4_13SM90_TMA_LOADENS11_INS12_ILi1ELi4ELi3EEES15_NSS_INS5_IJS16_S1K_EEENS5_IJS1K_SC_EEEEEEENS4_39AutoVectorizingCopyWithAssumedAlignmentILi128EEENS4_14SM90_TMA_STOREES24_S26_S26_EEEvvEEEEvNT_6ParamsE --------------------------
	.section	.nv.shared._ZN7cutlass13device_kernelINS_4gemm6kernel13GemmUniversalIN4cute5tupleIJiiiiEEENS1_10collective13CollectiveMmaINS1_35MainloopSm100TmaUmmaWarpSpecializedILi13ELi2ELi4ENS5_IJNS4_1CILi2EEENSA_ILi1EEESC_EEEEENS5_IJNSA_ILi128EEESF_NSA_ILi64EEEEEENS_6half_tENS5_IJlSC_lEEESI_SJ_NS4_8TiledMMAINS4_8MMA_AtomIJNS4_26SM100_MMA_F16BF16_2x1SM_SSISI_SI_fLi128ELi128ELNS4_4UMMA5MajorE0ELSO_0ELNSN_7ScaleInE0ELSP_0EEEEEENS4_6LayoutINS5_IJSC_SC_SC_EEENS5_IJNSA_ILi0EEESU_SU_EEEEENS5_IJNS4_10UnderscoreESX_SX_EEEEENS4_18SM100_TMA_2SM_LOADENS4_14ComposedLayoutINS4_7SwizzleILi3ELi4ELi3EEENS4_18smem_ptr_flag_bitsILi16EEENSS_INS5_IJNSA_ILi8EEESG_EEENS5_IJSG_SC_EEEEEEEvNS4_8identityES10_S1A_vS1B_EENS_8epilogue10collective18CollectiveEpilogueINS1D_23Sm100TmaWarpSpecializedILi4ELi2ELi16ELb1ELb0EEEJNS5_IJSG_SF_SG_EEENS5_IJNSS_ISG_SC_EENSS_INS5_IJNSA_ILi16EEESB_EEENS5_IJSC_SG_EEEEEEEESI_SJ_SI_SJ_NS1D_6fusion15FusionCallbacksIS1H_NS1P_17LinearCombinationISI_fSI_fLNS_15FloatRoundStyleE2EEES1I_S1O_JEEENS4_5SM1004TMEM4LOAD26SM100_TMEM_LOAD_32dp32b16xENS4_13SM90_TMA_LOADENS11_INS12_ILi1ELi4ELi3EEES15_NSS_INS5_IJS16_S1K_EEENS5_IJS1K_SC_EEEEEEENS4_39AutoVectorizingCopyWithAssumedAlignmentILi128EEENS4_14SM90_TMA_STOREES24_S26_S26_EEEvvEEEEvNT_6ParamsE,"aw",@nobits
	.sectionflags	@""
	.align	16
	.zero		1024


//--------------------- .nv.shared.reserved.0     --------------------------
	.section	.nv.shared.reserved.0,"aw",@nobits
	.weak		__nv_reservedSMEM_offset_0_alias
	.size		__nv_reservedSMEM_offset_0_alias, 0, 64
	.other		__nv_reservedSMEM_offset_0_alias,@"STO_CUDA_RESERVED_SHARED STV_DEFAULT"
__nv_reservedSMEM_offset_0_alias:
	.zero		0
.nv.shared.reserved.0:
	.zero		64
	.weak		__nv_reservedSMEM_tcgen05_partition
	.type		__nv_reservedSMEM_tcgen05_partition,@object
	.size		__nv_reservedSMEM_tcgen05_partition,(.L_0 - __nv_reservedSMEM_tcgen05_partition)
__nv_reservedSMEM_tcgen05_partition:
	.zero		32
.L_0:


//--------------------- .nv.global                --------------------------
	.section	.nv.global,"aw",@nobits
.nv.global:
	.type		_ZN40_INTERNAL_10a6c865_4_k_cu_3181ad8c_161154cute1_E,@object
	.size		_ZN40_INTERNAL_10a6c865_4_k_cu_3181ad8c_161154cute1_E,(_ZN40_INTERNAL_10a6c865_4_k_cu_3181ad8c_161154cuda3std3__45__cpo6cbeginE - _ZN40_INTERNAL_10a6c865_4_k_cu_3181ad8c_161154cute1_E)
_ZN40_INTERNAL_10a6c865_4_k_cu_3181ad8c_161154cute1_E:
	.zero		1
	.type		_ZN40_INTERNAL_10a6c865_4_k_cu_3181ad8c_161154cuda3std3__45__cpo6cbeginE,@object
	.size		_ZN40_INTERNAL_10a6c865_4_k_cu_3181ad8c_161154cuda3std3__45__cpo6cbeginE,(_ZN40_INTERNAL_10a6c865_4_k_cu_3181ad8c_161154cuda3std3__48in_placeE - _ZN40_INTERNAL_10a6c865_4_k_cu_3181ad8c_161154cuda3std3__45__cpo6cbeginE)
_ZN40_INTERNAL_10a6c865_4_k_cu_3181ad8c_161154cuda3std3__45__cpo6cbeginE:
	.zero		1
	.type		_ZN40_INTERNAL_10a6c865_4_k_cu_3181ad8c_161154cuda3std3__48in_placeE,@object
	.size		_ZN40_INTERNAL_10a6c865_4_k_cu_3181ad8c_161154cuda3std3__48in_placeE,(_ZN40_INTERNAL_10a6c865_4_k_cu_3181ad8c_161154cuda3std6ranges3__45__cpo9iter_moveE - _ZN40_INTERNAL_10a6c865_4_k_cu_3181ad8c_161154cuda3std3__48in_placeE)
_ZN40_INTERNAL_10a6c865_4_k_cu_3181ad8c_161154cuda3std3__48in_placeE:
	.zero		1
	.type		_ZN40_INTERNAL_10a6c865_4_k_cu_3181ad8c_161154cuda3std6ranges3__45__cpo9iter_moveE,@object
	.size		_ZN40_INTERNAL_10a6c865_4_k_cu_3181ad8c_161154cuda3std6ranges3__45__cpo9iter_moveE,(_ZN40_INTERNAL_10a6c865_4_k_cu_3181ad8c_161154cuda3std3__45__cpo5beginE - _ZN40_INTERNAL_10a6c865_4_k_cu_3181ad8c_161154cuda3std6ranges3__45__cpo9iter_moveE)
_ZN40_INTERNAL_10a6c865_4_k_cu_3181ad8c_161154cuda3std6ranges3__45__cpo9iter_moveE:
	.zero		1
	.type		_ZN40_INTERNAL_10a6c865_4_k_cu_3181ad8c_161154cuda3std3__45__cpo5beginE,@object
	.size		_ZN40_INTERNAL_10a6c865_4_k_cu_3181ad8c_161154cuda3std3__45__cpo5beginE,(_ZN40_INTERNAL_10a6c865_4_k_cu_3181ad8c_161154cuda3std3__442_GLOBAL__N__10a6c865_4_k_cu_3181ad8c_161156ignoreE - _ZN40_INTERNAL_10a6c865_4_k_cu_3181ad8c_161154cuda3std3__45__cpo5beginE)
_ZN40_INTERNAL_10a6c865_4_k_cu_3181ad8c_161154cuda3std3__45__cpo5beginE:
	.zero		1
	.type		_ZN40_INTERNAL_10a6c865_4_k_cu_3181ad8c_161154cuda3std3__442_GLOBAL__N__10a6c865_4_k_cu_3181ad8c_161156ignoreE,@object
	.size		_ZN40_INTERNAL_10a6c865_4_k_cu_3181ad8c_161154cuda3std3__442_GLOBAL__N__10a6c865_4_k_cu_3181ad8c_161156ignoreE,(_ZN40_INTERNAL_10a6c865_4_k_cu_3181ad8c_161154cute7productE - _ZN40_INTERNAL_10a6c865_4_k_cu_3181ad8c_161154cuda3std3__442_GLOBAL__N__10a6c865_4_k_cu_3181ad8c_161156ignoreE)
_ZN40_INTERNAL_10a6c865_4_k_cu_3181ad8c_161154cuda3std3__442_GLOBAL__N__10a6c865_4_k_cu_3181ad8c_161156ignoreE:
	.zero		1
	.type		_ZN40_INTERNAL_10a6c865_4_k_cu_3181ad8c_161154cute7productE,@object
	.size		_ZN40_INTERNAL_10a6c865_4_k_cu_3181ad8c_161154cute7productE,(_ZN40_INTERNAL_10a6c865_4_k_cu_3181ad8c_161154cuda3std3__45__cpo3endE - _ZN40_INTERNAL_10a6c865_4_k_cu_3181ad8c_161154cute7productE)
_ZN40_INTERNAL_10a6c865_4_k_cu_3181ad8c_161154cute7productE:
	.zero		1
	.type		_ZN40_INTERNAL_10a6c865_4_k_cu_3181ad8c_161154cuda3std3__45__cpo3endE,@object
	.size		_ZN40_INTERNAL_10a6c865_4_k_cu_3181ad8c_161154cuda3std3__45__cpo3endE,(_ZN40_INTERNAL_10a6c865_4_k_cu_3181ad8c_161154cuda3std3__419piecewise_constructE - _ZN40_INTERNAL_10a6c865_4_k_cu_3181ad8c_161154cuda3std3__45__cpo3endE)
_ZN40_INTERNAL_10a6c865_4_k_cu_3181ad8c_161154cuda3std3__45__cpo3endE:
	.zero		1
	.type		_ZN40_INTERNAL_10a6c865_4_k_cu_3181ad8c_161154cuda3std3__419piecewise_constructE,@object
	.size		_ZN40_INTERNAL_10a6c865_4_k_cu_3181ad8c_161154cuda3std3__419piecewise_constructE,(_ZN40_INTERNAL_10a6c865_4_k_cu_3181ad8c_161154cuda3std3__45__cpo4cendE - _ZN40_INTERNAL_10a6c865_4_k_cu_3181ad8c_161154cuda3std3__419piecewise_constructE)
_ZN40_INTERNAL_10a6c865_4_k_cu_3181ad8c_161154cuda3std3__419piecewise_constructE:
	.zero		1
	.type		_ZN40_INTERNAL_10a6c865_4_k_cu_3181ad8c_161154cuda3std3__45__cpo4cendE,@object
	.size		_ZN40_INTERNAL_10a6c865_4_k_cu_3181ad8c_161154cuda3std3__45__cpo4cendE,(_ZN40_INTERNAL_10a6c865_4_k_cu_3181ad8c_161154cuda3std6ranges3__45__cpo4swapE - _ZN40_INTERNAL_10a6c865_4_k_cu_3181ad8c_161154cuda3std3__45__cpo4cendE)
_ZN40_INTERNAL_10a6c865_4_k_cu_3181ad8c_161154cuda3std3__45__cpo4cendE:
	.zero		1
	.type		_ZN40_INTERNAL_10a6c865_4_k_cu_3181ad8c_161154cuda3std6ranges3__45__cpo4swapE,@object
	.size		_ZN40_INTERNAL_10a6c865_4_k_cu_3181ad8c_161154cuda3std6ranges3__45__cpo4swapE,(.L_10 - _ZN40_INTERNAL_10a6c865_4_k_cu_3181ad8c_161154cuda3std6ranges3__45__cpo4swapE)
_ZN40_INTERNAL_10a6c865_4_k_cu_3181ad8c_161154cuda3std6ranges3__45__cpo4swapE:
	.zero		1
.L_10:


//--------------------- .nv.constant0._ZN7cutlass13device_kernelINS_4gemm6kernel13GemmUniversalIN4cute5tupleIJiiiiEEENS1_10collective13CollectiveMmaINS1_35MainloopSm100TmaUmmaWarpSpecializedILi13ELi2ELi4ENS5_IJNS4_1CILi2EEENSA_ILi1EEESC_EEEEENS5_IJNSA_ILi128EEESF_NSA_ILi64EEEEEENS_6half_tENS5_IJlSC_lEEESI_SJ_NS4_8TiledMMAINS4_8MMA_AtomIJNS4_26SM100_MMA_F16BF16_2x1SM_SSISI_SI_fLi128ELi128ELNS4_4UMMA5MajorE0ELSO_0ELNSN_7ScaleInE0ELSP_0EEEEEENS4_6LayoutINS5_IJSC_SC_SC_EEENS5_IJNSA_ILi0EEESU_SU_EEEEENS5_IJNS4_10UnderscoreESX_SX_EEEEENS4_18SM100_TMA_2SM_LOADENS4_14ComposedLayoutINS4_7SwizzleILi3ELi4ELi3EEENS4_18smem_ptr_flag_bitsILi16EEENSS_INS5_IJNSA_ILi8EEESG_EEENS5_IJSG_SC_EEEEEEEvNS4_8identityES10_S1A_vS1B_EENS_8epilogue10collective18CollectiveEpilogueINS1D_23Sm100TmaWarpSpecializedILi4ELi2ELi16ELb1ELb0EEEJNS5_IJSG_SF_SG_EEENS5_IJNSS_ISG_SC_EENSS_INS5_IJNSA_ILi16EEESB_EEENS5_IJSC_SG_EEEEEEEESI_SJ_SI_SJ_NS1D_6fusion15FusionCallbacksIS1H_NS1P_17LinearCombinationISI_fSI_fLNS_15FloatRoundStyleE2EEES1I_S1O_JEEENS4_5SM1004TMEM4LOAD26SM100_TMEM_LOAD_32dp32b16xENS4_13SM90_TMA_LOADENS11_INS12_ILi1ELi4ELi3EEES15_NSS_INS5_IJS16_S1K_EEENS5_IJS1K_SC_EEEEEEENS4_39AutoVectorizingCopyWithAssumedAlignmentILi128EEENS4_14SM90_TMA_STOREES24_S26_S26_EEEvvEEEEvNT_6ParamsE --------------------------
	.section	.nv.constant0._ZN7cutlass13device_kernelINS_4gemm6kernel13GemmUniversalIN4cute5tupleIJiiiiEEENS1_10collective13CollectiveMmaINS1_35MainloopSm100TmaUmmaWarpSpecializedILi13ELi2ELi4ENS5_IJNS4_1CILi2EEENSA_ILi1EEESC_EEEEENS5_IJNSA_ILi128EEESF_NSA_ILi64EEEEEENS_6half_tENS5_IJlSC_lEEESI_SJ_NS4_8TiledMMAINS4_8MMA_AtomIJNS4_26SM100_MMA_F16BF16_2x1SM_SSISI_SI_fLi128ELi128ELNS4_4UMMA5MajorE0ELSO_0ELNSN_7ScaleInE0ELSP_0EEEEEENS4_6LayoutINS5_IJSC_SC_SC_EEENS5_IJNSA_ILi0EEESU_SU_EEEEENS5_IJNS4_10UnderscoreESX_SX_EEEEENS4_18SM100_TMA_2SM_LOADENS4_14ComposedLayoutINS4_7SwizzleILi3ELi4ELi3EEENS4_18smem_ptr_flag_bitsILi16EEENSS_INS5_IJNSA_ILi8EEESG_EEENS5_IJSG_SC_EEEEEEEvNS4_8identityES10_S1A_vS1B_EENS_8epilogue10collective18CollectiveEpilogueINS1D_23Sm100TmaWarpSpecializedILi4ELi2ELi16ELb1ELb0EEEJNS5_IJSG_SF_SG_EEENS5_IJNSS_ISG_SC_EENSS_INS5_IJNSA_ILi16EEESB_EEENS5_IJSC_SG_EEEEEEEESI_SJ_SI_SJ_NS1D_6fusion15FusionCallbacksIS1H_NS1P_17LinearCombinationISI_fSI_fLNS_15FloatRoundStyleE2EEES1I_S1O_JEEENS4_5SM1004TMEM4LOAD26SM100_TMEM_LOAD_32dp32b16xENS4_13SM90_TMA_LOADENS11_INS12_ILi1ELi4ELi3EEES15_NSS_INS5_IJS16_S1K_EEENS5_IJS1K_SC_EEEEEEENS4_39AutoVectorizingCopyWithAssumedAlignmentILi128EEENS4_14SM90_TMA_STOREES24_S26_S26_EEEvvEEEEvNT_6ParamsE,"a",@progbits
	.sectionflags	@""
	.align	4
.nv.constant0._ZN7cutlass13device_kernelINS_4gemm6kernel13GemmUniversalIN4cute5tupleIJiiiiEEENS1_10collective13CollectiveMmaINS1_35MainloopSm100TmaUmmaWarpSpecializedILi13ELi2ELi4ENS5_IJNS4_1CILi2EEENSA_ILi1EEESC_EEEEENS5_IJNSA_ILi128EEESF_NSA_ILi64EEEEEENS_6half_tENS5_IJlSC_lEEESI_SJ_NS4_8TiledMMAINS4_8MMA_AtomIJNS4_26SM100_MMA_F16BF16_2x1SM_SSISI_SI_fLi128ELi128ELNS4_4UMMA5MajorE0ELSO_0ELNSN_7ScaleInE0ELSP_0EEEEEENS4_6LayoutINS5_IJSC_SC_SC_EEENS5_IJNSA_ILi0EEESU_SU_EEEEENS5_IJNS4_10UnderscoreESX_SX_EEEEENS4_18SM100_TMA_2SM_LOADENS4_14ComposedLayoutINS4_7SwizzleILi3ELi4ELi3EEENS4_18smem_ptr_flag_bitsILi16EEENSS_INS5_IJNSA_ILi8EEESG_EEENS5_IJSG_SC_EEEEEEEvNS4_8identityES10_S1A_vS1B_EENS_8epilogue10collective18CollectiveEpilogueINS1D_23Sm100TmaWarpSpecializedILi4ELi2ELi16ELb1ELb0EEEJNS5_IJSG_SF_SG_EEENS5_IJNSS_ISG_SC_EENSS_INS5_IJNSA_ILi16EEESB_EEENS5_IJSC_SG_EEEEEEEESI_SJ_SI_SJ_NS1D_6fusion15FusionCallbacksIS1H_NS1P_17LinearCombinationISI_fSI_fLNS_15FloatRoundStyleE2EEES1I_S1O_JEEENS4_5SM1004TMEM4LOAD26SM100_TMEM_LOAD_32dp32b16xENS4_13SM90_TMA_LOADENS11_INS12_ILi1ELi4ELi3EEES15_NSS_INS5_IJS16_S1K_EEENS5_IJS1K_SC_EEEEEEENS4_39AutoVectorizingCopyWithAssumedAlignmentILi128EEENS4_14SM90_TMA_STOREES24_S26_S26_EEEvvEEEEvNT_6ParamsE:
	.zero		2944


//--------------------- SYMBOLS --------------------------

	.type		.nv.reservedSmem.offset0,@object
	.size		.nv.reservedSmem.offset0,0x4
	.type		.nv.reservedSmem.cap,@object
	.size		.nv.reservedSmem.cap,0x4
	.type		__assertfail,@function
